//
// Generated by NVIDIA NVVM Compiler
//
// Compiler Build ID: CL-36424714
// Cuda compilation tools, release 13.0, V13.0.88
// Based on NVVM 20.0.0
//

.version 9.0
.target sm_100
.address_size 64

	// .globl	_Z3fntPjS_jjjS_S_S_j

.visible .entry _Z3fntPjS_jjjS_S_S_j(
	.param .u64 .ptr .align 1 _Z3fntPjS_jjjS_S_S_j_param_0,
	.param .u64 .ptr .align 1 _Z3fntPjS_jjjS_S_S_j_param_1,
	.param .u32 _Z3fntPjS_jjjS_S_S_j_param_2,
	.param .u32 _Z3fntPjS_jjjS_S_S_j_param_3,
	.param .u32 _Z3fntPjS_jjjS_S_S_j_param_4,
	.param .u64 .ptr .align 1 _Z3fntPjS_jjjS_S_S_j_param_5,
	.param .u64 .ptr .align 1 _Z3fntPjS_jjjS_S_S_j_param_6,
	.param .u64 .ptr .align 1 _Z3fntPjS_jjjS_S_S_j_param_7,
	.param .u32 _Z3fntPjS_jjjS_S_S_j_param_8
)
{
	.reg .pred 	%p<89>;
	.reg .b32 	%r<482>;
	.reg .b64 	%rd<150>;

	ld.param.u64 	%rd32, [_Z3fntPjS_jjjS_S_S_j_param_0];
	ld.param.u64 	%rd33, [_Z3fntPjS_jjjS_S_S_j_param_1];
	ld.param.u32 	%r139, [_Z3fntPjS_jjjS_S_S_j_param_2];
	ld.param.u32 	%r140, [_Z3fntPjS_jjjS_S_S_j_param_3];
	ld.param.u32 	%r141, [_Z3fntPjS_jjjS_S_S_j_param_4];
	ld.param.u64 	%rd34, [_Z3fntPjS_jjjS_S_S_j_param_5];
	ld.param.u64 	%rd35, [_Z3fntPjS_jjjS_S_S_j_param_6];
	ld.param.u64 	%rd31, [_Z3fntPjS_jjjS_S_S_j_param_7];
	ld.param.u32 	%r142, [_Z3fntPjS_jjjS_S_S_j_param_8];
	cvta.to.global.u64 	%rd1, %rd34;
	cvta.to.global.u64 	%rd2, %rd32;
	cvta.to.global.u64 	%rd3, %rd35;
	cvta.to.global.u64 	%rd4, %rd33;
	mov.u32 	%r143, %ctaid.x;
	mov.u32 	%r144, %ntid.x;
	mov.u32 	%r145, %tid.x;
	mad.lo.s32 	%r146, %r143, %r144, %r145;
	mov.b32 	%r147, 1;
	shl.b32 	%r1, %r147, %r140;
	add.s32 	%r2, %r1, -1;
	mul.lo.s32 	%r3, %r142, %r146;
	add.s32 	%r148, %r3, %r142;
	shr.u32 	%r4, %r1, 1;
	min.u32 	%r5, %r148, %r4;
	setp.ge.u32 	%p1, %r3, %r5;
	@%p1 bra 	$L__BB0_32;
	setp.ne.s32 	%p2, %r139, %r140;
	@%p2 bra 	$L__BB0_17;
	sub.s32 	%r173, %r5, %r3;
	and.b32  	%r6, %r173, 3;
	setp.eq.s32 	%p12, %r6, 0;
	mov.u32 	%r450, %r3;
	@%p12 bra 	$L__BB0_7;
	mov.b32 	%r449, 0;
	mov.u32 	%r450, %r3;
$L__BB0_4:
	.pragma "nounroll";
	shr.u32 	%r175, %r450, %r140;
	setp.ne.s32 	%p13, %r175, 0;
	@%p13 bra 	$L__BB0_6;
	mul.wide.u32 	%rd59, %r450, 4;
	add.s64 	%rd60, %rd2, %rd59;
	ld.global.u32 	%r176, [%rd60];
	add.s32 	%r177, %r450, %r2;
	mul.wide.u32 	%rd61, %r177, 4;
	add.s64 	%rd62, %rd1, %rd61;
	ld.global.u32 	%r178, [%rd62];
	mul.wide.u32 	%rd63, %r178, 4;
	add.s64 	%rd64, %rd4, %rd63;
	st.global.u32 	[%rd64], %r176;
$L__BB0_6:
	add.s32 	%r179, %r450, %r4;
	mul.wide.u32 	%rd65, %r179, 4;
	add.s64 	%rd66, %rd2, %rd65;
	ld.global.u32 	%r180, [%rd66];
	add.s32 	%r181, %r179, %r2;
	mul.wide.u32 	%rd67, %r181, 4;
	add.s64 	%rd68, %rd1, %rd67;
	ld.global.u32 	%r182, [%rd68];
	mul.wide.u32 	%rd69, %r182, 4;
	add.s64 	%rd70, %rd4, %rd69;
	st.global.u32 	[%rd70], %r180;
	add.s32 	%r450, %r450, 1;
	add.s32 	%r449, %r449, 1;
	setp.ne.s32 	%p14, %r449, %r6;
	@%p14 bra 	$L__BB0_4;
$L__BB0_7:
	sub.s32 	%r183, %r3, %r5;
	setp.gt.u32 	%p15, %r183, -4;
	@%p15 bra 	$L__BB0_32;
$L__BB0_8:
	shr.u32 	%r184, %r450, %r140;
	setp.ne.s32 	%p16, %r184, 0;
	mul.wide.u32 	%rd71, %r450, 4;
	add.s64 	%rd5, %rd2, %rd71;
	@%p16 bra 	$L__BB0_10;
	ld.global.u32 	%r185, [%rd5];
	add.s32 	%r186, %r450, %r2;
	mul.wide.u32 	%rd72, %r186, 4;
	add.s64 	%rd73, %rd1, %rd72;
	ld.global.u32 	%r187, [%rd73];
	mul.wide.u32 	%rd74, %r187, 4;
	add.s64 	%rd75, %rd4, %rd74;
	st.global.u32 	[%rd75], %r185;
$L__BB0_10:
	add.s32 	%r13, %r450, %r4;
	mul.wide.u32 	%rd76, %r13, 4;
	add.s64 	%rd77, %rd2, %rd76;
	ld.global.u32 	%r188, [%rd77];
	add.s32 	%r14, %r13, %r2;
	mul.wide.u32 	%rd78, %r14, 4;
	add.s64 	%rd79, %rd1, %rd78;
	ld.global.u32 	%r189, [%rd79];
	mul.wide.u32 	%rd80, %r189, 4;
	add.s64 	%rd81, %rd4, %rd80;
	st.global.u32 	[%rd81], %r188;
	add.s32 	%r190, %r450, 1;
	shr.u32 	%r191, %r190, %r140;
	setp.ne.s32 	%p17, %r191, 0;
	@%p17 bra 	$L__BB0_12;
	ld.global.u32 	%r192, [%rd5+4];
	add.s32 	%r193, %r450, %r1;
	mul.wide.u32 	%rd82, %r193, 4;
	add.s64 	%rd83, %rd1, %rd82;
	ld.global.u32 	%r194, [%rd83];
	mul.wide.u32 	%rd84, %r194, 4;
	add.s64 	%rd85, %rd4, %rd84;
	st.global.u32 	[%rd85], %r192;
$L__BB0_12:
	add.s32 	%r195, %r13, 1;
	mul.wide.u32 	%rd86, %r195, 4;
	add.s64 	%rd87, %rd2, %rd86;
	ld.global.u32 	%r196, [%rd87];
	add.s32 	%r197, %r13, %r1;
	mul.wide.u32 	%rd88, %r197, 4;
	add.s64 	%rd89, %rd1, %rd88;
	ld.global.u32 	%r198, [%rd89];
	mul.wide.u32 	%rd90, %r198, 4;
	add.s64 	%rd91, %rd4, %rd90;
	st.global.u32 	[%rd91], %r196;
	add.s32 	%r15, %r450, 2;
	shr.u32 	%r199, %r15, %r140;
	setp.ne.s32 	%p18, %r199, 0;
	@%p18 bra 	$L__BB0_14;
	ld.global.u32 	%r200, [%rd5+8];
	add.s32 	%r201, %r15, %r2;
	mul.wide.u32 	%rd92, %r201, 4;
	add.s64 	%rd93, %rd1, %rd92;
	ld.global.u32 	%r202, [%rd93];
	mul.wide.u32 	%rd94, %r202, 4;
	add.s64 	%rd95, %rd4, %rd94;
	st.global.u32 	[%rd95], %r200;
$L__BB0_14:
	add.s32 	%r203, %r13, 2;
	mul.wide.u32 	%rd96, %r203, 4;
	add.s64 	%rd97, %rd2, %rd96;
	ld.global.u32 	%r204, [%rd97];
	add.s32 	%r205, %r14, 2;
	mul.wide.u32 	%rd98, %r205, 4;
	add.s64 	%rd99, %rd1, %rd98;
	ld.global.u32 	%r206, [%rd99];
	mul.wide.u32 	%rd100, %r206, 4;
	add.s64 	%rd101, %rd4, %rd100;
	st.global.u32 	[%rd101], %r204;
	add.s32 	%r16, %r450, 3;
	shr.u32 	%r207, %r16, %r140;
	setp.ne.s32 	%p19, %r207, 0;
	@%p19 bra 	$L__BB0_16;
	ld.global.u32 	%r208, [%rd5+12];
	add.s32 	%r209, %r16, %r2;
	mul.wide.u32 	%rd102, %r209, 4;
	add.s64 	%rd103, %rd1, %rd102;
	ld.global.u32 	%r210, [%rd103];
	mul.wide.u32 	%rd104, %r210, 4;
	add.s64 	%rd105, %rd4, %rd104;
	st.global.u32 	[%rd105], %r208;
$L__BB0_16:
	add.s32 	%r211, %r13, 3;
	mul.wide.u32 	%rd106, %r211, 4;
	add.s64 	%rd107, %rd2, %rd106;
	ld.global.u32 	%r212, [%rd107];
	add.s32 	%r213, %r14, 3;
	mul.wide.u32 	%rd108, %r213, 4;
	add.s64 	%rd109, %rd1, %rd108;
	ld.global.u32 	%r214, [%rd109];
	mul.wide.u32 	%rd110, %r214, 4;
	add.s64 	%rd111, %rd4, %rd110;
	st.global.u32 	[%rd111], %r212;
	add.s32 	%r450, %r450, 4;
	setp.eq.s32 	%p20, %r450, %r5;
	@%p20 bra 	$L__BB0_32;
	bra.uni 	$L__BB0_8;
$L__BB0_17:
	sub.s32 	%r149, %r5, %r3;
	and.b32  	%r18, %r149, 3;
	setp.eq.s32 	%p3, %r18, 0;
	mov.u32 	%r454, %r3;
	@%p3 bra 	$L__BB0_22;
	mov.b32 	%r453, 0;
	mov.u32 	%r454, %r3;
$L__BB0_19:
	.pragma "nounroll";
	shr.u32 	%r151, %r454, %r139;
	setp.ne.s32 	%p4, %r151, 0;
	@%p4 bra 	$L__BB0_21;
	mul.wide.u32 	%rd36, %r454, 4;
	add.s64 	%rd37, %rd2, %rd36;
	ld.global.u32 	%r152, [%rd37];
	add.s32 	%r153, %r454, %r2;
	mul.wide.u32 	%rd38, %r153, 4;
	add.s64 	%rd39, %rd1, %rd38;
	ld.global.u32 	%r154, [%rd39];
	mul.wide.u32 	%rd40, %r154, 4;
	add.s64 	%rd41, %rd4, %rd40;
	st.global.u32 	[%rd41], %r152;
$L__BB0_21:
	add.s32 	%r454, %r454, 1;
	add.s32 	%r453, %r453, 1;
	setp.ne.s32 	%p5, %r453, %r18;
	@%p5 bra 	$L__BB0_19;
$L__BB0_22:
	sub.s32 	%r155, %r3, %r5;
	setp.gt.u32 	%p6, %r155, -4;
	@%p6 bra 	$L__BB0_32;
$L__BB0_23:
	shr.u32 	%r156, %r454, %r139;
	setp.ne.s32 	%p7, %r156, 0;
	mul.wide.u32 	%rd42, %r454, 4;
	add.s64 	%rd6, %rd2, %rd42;
	@%p7 bra 	$L__BB0_25;
	ld.global.u32 	%r157, [%rd6];
	add.s32 	%r158, %r454, %r2;
	mul.wide.u32 	%rd43, %r158, 4;
	add.s64 	%rd44, %rd1, %rd43;
	ld.global.u32 	%r159, [%rd44];
	mul.wide.u32 	%rd45, %r159, 4;
	add.s64 	%rd46, %rd4, %rd45;
	st.global.u32 	[%rd46], %r157;
$L__BB0_25:
	add.s32 	%r160, %r454, 1;
	shr.u32 	%r161, %r160, %r139;
	setp.ne.s32 	%p8, %r161, 0;
	@%p8 bra 	$L__BB0_27;
	ld.global.u32 	%r162, [%rd6+4];
	add.s32 	%r163, %r454, %r1;
	mul.wide.u32 	%rd47, %r163, 4;
	add.s64 	%rd48, %rd1, %rd47;
	ld.global.u32 	%r164, [%rd48];
	mul.wide.u32 	%rd49, %r164, 4;
	add.s64 	%rd50, %rd4, %rd49;
	st.global.u32 	[%rd50], %r162;
$L__BB0_27:
	add.s32 	%r25, %r454, 2;
	shr.u32 	%r165, %r25, %r139;
	setp.ne.s32 	%p9, %r165, 0;
	@%p9 bra 	$L__BB0_29;
	ld.global.u32 	%r166, [%rd6+8];
	add.s32 	%r167, %r25, %r2;
	mul.wide.u32 	%rd51, %r167, 4;
	add.s64 	%rd52, %rd1, %rd51;
	ld.global.u32 	%r168, [%rd52];
	mul.wide.u32 	%rd53, %r168, 4;
	add.s64 	%rd54, %rd4, %rd53;
	st.global.u32 	[%rd54], %r166;
$L__BB0_29:
	add.s32 	%r26, %r454, 3;
	shr.u32 	%r169, %r26, %r139;
	setp.ne.s32 	%p10, %r169, 0;
	@%p10 bra 	$L__BB0_31;
	ld.global.u32 	%r170, [%rd6+12];
	add.s32 	%r171, %r26, %r2;
	mul.wide.u32 	%rd55, %r171, 4;
	add.s64 	%rd56, %rd1, %rd55;
	ld.global.u32 	%r172, [%rd56];
	mul.wide.u32 	%rd57, %r172, 4;
	add.s64 	%rd58, %rd4, %rd57;
	st.global.u32 	[%rd58], %r170;
$L__BB0_31:
	add.s32 	%r454, %r454, 4;
	setp.ne.s32 	%p11, %r454, %r5;
	@%p11 bra 	$L__BB0_23;
$L__BB0_32:
	bar.sync 	0;
	setp.eq.s32 	%p21, %r140, 0;
	@%p21 bra 	$L__BB0_56;
	and.b32  	%r216, %r141, 2;
	setp.eq.s32 	%p22, %r216, 0;
	selp.b32 	%r28, -1, 65534, %p22;
	sub.s32 	%r217, %r5, %r3;
	and.b32  	%r29, %r217, 3;
	add.s32 	%r30, %r3, 1;
	add.s32 	%r31, %r3, 2;
	mov.b32 	%r456, 0;
$L__BB0_34:
	setp.ge.u32 	%p23, %r3, %r5;
	mov.b32 	%r218, 1;
	shl.b32 	%r33, %r218, %r456;
	@%p23 bra 	$L__BB0_55;
	setp.eq.s32 	%p24, %r29, 0;
	add.s32 	%r34, %r456, 1;
	add.s32 	%r35, %r33, -1;
	add.s32 	%r36, %r28, %r33;
	mov.u32 	%r460, %r3;
	@%p24 bra 	$L__BB0_45;
	shr.u32 	%r220, %r3, %r456;
	shl.b32 	%r221, %r220, %r34;
	and.b32  	%r222, %r3, %r35;
	add.s32 	%r223, %r221, %r222;
	mul.wide.u32 	%rd112, %r223, 4;
	add.s64 	%rd7, %rd4, %rd112;
	ld.global.u32 	%r37, [%rd7];
	add.s32 	%r224, %r223, %r33;
	mul.wide.u32 	%rd113, %r224, 4;
	add.s64 	%rd8, %rd4, %rd113;
	ld.global.u32 	%r38, [%rd8];
	add.s32 	%r225, %r36, %r222;
	mul.wide.u32 	%rd114, %r225, 4;
	add.s64 	%rd115, %rd3, %rd114;
	ld.global.u32 	%r226, [%rd115];
	setp.eq.s32 	%p25, %r38, 65536;
	setp.eq.s32 	%p26, %r226, 65536;
	and.pred  	%p27, %p25, %p26;
	mov.b32 	%r457, 1;
	@%p27 bra 	$L__BB0_38;
	mul.lo.s32 	%r227, %r226, %r38;
	mul.hi.u32 	%r228, %r227, -65535;
	shr.u32 	%r229, %r228, 16;
	mul.lo.s32 	%r230, %r229, 65537;
	sub.s32 	%r457, %r227, %r230;
$L__BB0_38:
	setp.eq.s32 	%p28, %r29, 1;
	add.s32 	%r231, %r457, %r37;
	mul.hi.u32 	%r232, %r231, -65535;
	shr.u32 	%r233, %r232, 16;
	mul.lo.s32 	%r234, %r233, 65537;
	sub.s32 	%r235, %r231, %r234;
	st.global.u32 	[%rd7], %r235;
	sub.s32 	%r236, %r37, %r457;
	add.s32 	%r237, %r236, 65537;
	mul.hi.u32 	%r238, %r237, -65535;
	shr.u32 	%r239, %r238, 16;
	mul.lo.s32 	%r240, %r239, 65537;
	sub.s32 	%r241, %r237, %r240;
	st.global.u32 	[%rd8], %r241;
	mov.u32 	%r460, %r30;
	@%p28 bra 	$L__BB0_45;
	shr.u32 	%r243, %r30, %r456;
	shl.b32 	%r244, %r243, %r34;
	and.b32  	%r245, %r30, %r35;
	add.s32 	%r246, %r244, %r245;
	mul.wide.u32 	%rd116, %r246, 4;
	add.s64 	%rd9, %rd4, %rd116;
	ld.global.u32 	%r42, [%rd9];
	add.s32 	%r247, %r246, %r33;
	mul.wide.u32 	%rd117, %r247, 4;
	add.s64 	%rd10, %rd4, %rd117;
	ld.global.u32 	%r43, [%rd10];
	add.s32 	%r248, %r36, %r245;
	mul.wide.u32 	%rd118, %r248, 4;
	add.s64 	%rd119, %rd3, %rd118;
	ld.global.u32 	%r249, [%rd119];
	setp.eq.s32 	%p29, %r43, 65536;
	setp.eq.s32 	%p30, %r249, 65536;
	and.pred  	%p31, %p29, %p30;
	mov.b32 	%r458, 1;
	@%p31 bra 	$L__BB0_41;
	mul.lo.s32 	%r250, %r249, %r43;
	mul.hi.u32 	%r251, %r250, -65535;
	shr.u32 	%r252, %r251, 16;
	mul.lo.s32 	%r253, %r252, 65537;
	sub.s32 	%r458, %r250, %r253;
$L__BB0_41:
	setp.eq.s32 	%p32, %r29, 2;
	add.s32 	%r254, %r458, %r42;
	mul.hi.u32 	%r255, %r254, -65535;
	shr.u32 	%r256, %r255, 16;
	mul.lo.s32 	%r257, %r256, 65537;
	sub.s32 	%r258, %r254, %r257;
	st.global.u32 	[%rd9], %r258;
	sub.s32 	%r259, %r42, %r458;
	add.s32 	%r260, %r259, 65537;
	mul.hi.u32 	%r261, %r260, -65535;
	shr.u32 	%r262, %r261, 16;
	mul.lo.s32 	%r263, %r262, 65537;
	sub.s32 	%r264, %r260, %r263;
	st.global.u32 	[%rd10], %r264;
	mov.u32 	%r460, %r31;
	@%p32 bra 	$L__BB0_45;
	shr.u32 	%r266, %r31, %r456;
	shl.b32 	%r267, %r266, %r34;
	and.b32  	%r268, %r31, %r35;
	add.s32 	%r269, %r267, %r268;
	mul.wide.u32 	%rd120, %r269, 4;
	add.s64 	%rd11, %rd4, %rd120;
	ld.global.u32 	%r47, [%rd11];
	add.s32 	%r270, %r269, %r33;
	mul.wide.u32 	%rd121, %r270, 4;
	add.s64 	%rd12, %rd4, %rd121;
	ld.global.u32 	%r48, [%rd12];
	add.s32 	%r271, %r36, %r268;
	mul.wide.u32 	%rd122, %r271, 4;
	add.s64 	%rd123, %rd3, %rd122;
	ld.global.u32 	%r272, [%rd123];
	setp.eq.s32 	%p33, %r48, 65536;
	setp.eq.s32 	%p34, %r272, 65536;
	and.pred  	%p35, %p33, %p34;
	mov.b32 	%r459, 1;
	@%p35 bra 	$L__BB0_44;
	mul.lo.s32 	%r273, %r272, %r48;
	mul.hi.u32 	%r274, %r273, -65535;
	shr.u32 	%r275, %r274, 16;
	mul.lo.s32 	%r276, %r275, 65537;
	sub.s32 	%r459, %r273, %r276;
$L__BB0_44:
	add.s32 	%r460, %r3, 3;
	add.s32 	%r277, %r459, %r47;
	mul.hi.u32 	%r278, %r277, -65535;
	shr.u32 	%r279, %r278, 16;
	mul.lo.s32 	%r280, %r279, 65537;
	sub.s32 	%r281, %r277, %r280;
	st.global.u32 	[%rd11], %r281;
	sub.s32 	%r282, %r47, %r459;
	add.s32 	%r283, %r282, 65537;
	mul.hi.u32 	%r284, %r283, -65535;
	shr.u32 	%r285, %r284, 16;
	mul.lo.s32 	%r286, %r285, 65537;
	sub.s32 	%r287, %r283, %r286;
	st.global.u32 	[%rd12], %r287;
$L__BB0_45:
	sub.s32 	%r288, %r3, %r5;
	setp.gt.u32 	%p36, %r288, -4;
	@%p36 bra 	$L__BB0_55;
$L__BB0_46:
	shr.u32 	%r290, %r460, %r456;
	shl.b32 	%r291, %r290, %r34;
	and.b32  	%r292, %r460, %r35;
	add.s32 	%r293, %r291, %r292;
	mul.wide.u32 	%rd124, %r293, 4;
	add.s64 	%rd13, %rd4, %rd124;
	ld.global.u32 	%r55, [%rd13];
	add.s32 	%r294, %r293, %r33;
	mul.wide.u32 	%rd125, %r294, 4;
	add.s64 	%rd14, %rd4, %rd125;
	ld.global.u32 	%r56, [%rd14];
	add.s32 	%r295, %r36, %r292;
	mul.wide.u32 	%rd126, %r295, 4;
	add.s64 	%rd127, %rd3, %rd126;
	ld.global.u32 	%r296, [%rd127];
	setp.eq.s32 	%p37, %r56, 65536;
	setp.eq.s32 	%p38, %r296, 65536;
	and.pred  	%p39, %p37, %p38;
	mov.b32 	%r462, 1;
	@%p39 bra 	$L__BB0_48;
	mul.lo.s32 	%r297, %r296, %r56;
	mul.hi.u32 	%r298, %r297, -65535;
	shr.u32 	%r299, %r298, 16;
	mul.lo.s32 	%r300, %r299, 65537;
	sub.s32 	%r462, %r297, %r300;
$L__BB0_48:
	add.s32 	%r302, %r462, %r55;
	mul.hi.u32 	%r303, %r302, -65535;
	shr.u32 	%r304, %r303, 16;
	mul.lo.s32 	%r305, %r304, 65537;
	sub.s32 	%r306, %r302, %r305;
	st.global.u32 	[%rd13], %r306;
	sub.s32 	%r307, %r55, %r462;
	add.s32 	%r308, %r307, 65537;
	mul.hi.u32 	%r309, %r308, -65535;
	shr.u32 	%r310, %r309, 16;
	mul.lo.s32 	%r311, %r310, 65537;
	sub.s32 	%r312, %r308, %r311;
	st.global.u32 	[%rd14], %r312;
	add.s32 	%r60, %r460, 1;
	shr.u32 	%r313, %r60, %r456;
	shl.b32 	%r314, %r313, %r34;
	and.b32  	%r315, %r60, %r35;
	add.s32 	%r316, %r314, %r315;
	mul.wide.u32 	%rd128, %r316, 4;
	add.s64 	%rd15, %rd4, %rd128;
	ld.global.u32 	%r61, [%rd15];
	add.s32 	%r317, %r316, %r33;
	mul.wide.u32 	%rd129, %r317, 4;
	add.s64 	%rd16, %rd4, %rd129;
	ld.global.u32 	%r62, [%rd16];
	add.s32 	%r318, %r36, %r315;
	mul.wide.u32 	%rd130, %r318, 4;
	add.s64 	%rd131, %rd3, %rd130;
	ld.global.u32 	%r319, [%rd131];
	setp.eq.s32 	%p40, %r62, 65536;
	setp.eq.s32 	%p41, %r319, 65536;
	and.pred  	%p42, %p40, %p41;
	mov.b32 	%r463, 1;
	@%p42 bra 	$L__BB0_50;
	mul.lo.s32 	%r320, %r319, %r62;
	mul.hi.u32 	%r321, %r320, -65535;
	shr.u32 	%r322, %r321, 16;
	mul.lo.s32 	%r323, %r322, 65537;
	sub.s32 	%r463, %r320, %r323;
$L__BB0_50:
	add.s32 	%r325, %r463, %r61;
	mul.hi.u32 	%r326, %r325, -65535;
	shr.u32 	%r327, %r326, 16;
	mul.lo.s32 	%r328, %r327, 65537;
	sub.s32 	%r329, %r325, %r328;
	st.global.u32 	[%rd15], %r329;
	sub.s32 	%r330, %r61, %r463;
	add.s32 	%r331, %r330, 65537;
	mul.hi.u32 	%r332, %r331, -65535;
	shr.u32 	%r333, %r332, 16;
	mul.lo.s32 	%r334, %r333, 65537;
	sub.s32 	%r335, %r331, %r334;
	st.global.u32 	[%rd16], %r335;
	add.s32 	%r66, %r60, 1;
	shr.u32 	%r336, %r66, %r456;
	shl.b32 	%r337, %r336, %r34;
	and.b32  	%r338, %r66, %r35;
	add.s32 	%r339, %r337, %r338;
	mul.wide.u32 	%rd132, %r339, 4;
	add.s64 	%rd17, %rd4, %rd132;
	ld.global.u32 	%r67, [%rd17];
	add.s32 	%r340, %r339, %r33;
	mul.wide.u32 	%rd133, %r340, 4;
	add.s64 	%rd18, %rd4, %rd133;
	ld.global.u32 	%r68, [%rd18];
	add.s32 	%r341, %r36, %r338;
	mul.wide.u32 	%rd134, %r341, 4;
	add.s64 	%rd135, %rd3, %rd134;
	ld.global.u32 	%r342, [%rd135];
	setp.eq.s32 	%p43, %r68, 65536;
	setp.eq.s32 	%p44, %r342, 65536;
	and.pred  	%p45, %p43, %p44;
	mov.b32 	%r464, 1;
	@%p45 bra 	$L__BB0_52;
	mul.lo.s32 	%r343, %r342, %r68;
	mul.hi.u32 	%r344, %r343, -65535;
	shr.u32 	%r345, %r344, 16;
	mul.lo.s32 	%r346, %r345, 65537;
	sub.s32 	%r464, %r343, %r346;
$L__BB0_52:
	add.s32 	%r348, %r464, %r67;
	mul.hi.u32 	%r349, %r348, -65535;
	shr.u32 	%r350, %r349, 16;
	mul.lo.s32 	%r351, %r350, 65537;
	sub.s32 	%r352, %r348, %r351;
	st.global.u32 	[%rd17], %r352;
	sub.s32 	%r353, %r67, %r464;
	add.s32 	%r354, %r353, 65537;
	mul.hi.u32 	%r355, %r354, -65535;
	shr.u32 	%r356, %r355, 16;
	mul.lo.s32 	%r357, %r356, 65537;
	sub.s32 	%r358, %r354, %r357;
	st.global.u32 	[%rd18], %r358;
	add.s32 	%r72, %r66, 1;
	shr.u32 	%r359, %r72, %r456;
	shl.b32 	%r360, %r359, %r34;
	and.b32  	%r361, %r72, %r35;
	add.s32 	%r362, %r360, %r361;
	mul.wide.u32 	%rd136, %r362, 4;
	add.s64 	%rd19, %rd4, %rd136;
	ld.global.u32 	%r73, [%rd19];
	add.s32 	%r363, %r362, %r33;
	mul.wide.u32 	%rd137, %r363, 4;
	add.s64 	%rd20, %rd4, %rd137;
	ld.global.u32 	%r74, [%rd20];
	add.s32 	%r364, %r36, %r361;
	mul.wide.u32 	%rd138, %r364, 4;
	add.s64 	%rd139, %rd3, %rd138;
	ld.global.u32 	%r365, [%rd139];
	setp.eq.s32 	%p46, %r74, 65536;
	setp.eq.s32 	%p47, %r365, 65536;
	and.pred  	%p48, %p46, %p47;
	mov.b32 	%r465, 1;
	@%p48 bra 	$L__BB0_54;
	mul.lo.s32 	%r366, %r365, %r74;
	mul.hi.u32 	%r367, %r366, -65535;
	shr.u32 	%r368, %r367, 16;
	mul.lo.s32 	%r369, %r368, 65537;
	sub.s32 	%r465, %r366, %r369;
$L__BB0_54:
	add.s32 	%r370, %r465, %r73;
	mul.hi.u32 	%r371, %r370, -65535;
	shr.u32 	%r372, %r371, 16;
	mul.lo.s32 	%r373, %r372, 65537;
	sub.s32 	%r374, %r370, %r373;
	st.global.u32 	[%rd19], %r374;
	sub.s32 	%r375, %r73, %r465;
	add.s32 	%r376, %r375, 65537;
	mul.hi.u32 	%r377, %r376, -65535;
	shr.u32 	%r378, %r377, 16;
	mul.lo.s32 	%r379, %r378, 65537;
	sub.s32 	%r380, %r376, %r379;
	st.global.u32 	[%rd20], %r380;
	add.s32 	%r460, %r72, 1;
	setp.ne.s32 	%p49, %r460, %r5;
	@%p49 bra 	$L__BB0_46;
$L__BB0_55:
	bar.sync 	0;
	add.s32 	%r456, %r456, 1;
	setp.ne.s32 	%p50, %r456, %r140;
	@%p50 bra 	$L__BB0_34;
$L__BB0_56:
	setp.ge.u32 	%p51, %r3, %r5;
	and.b32  	%r381, %r141, 1;
	setp.eq.b32 	%p52, %r381, 1;
	not.pred 	%p53, %p52;
	or.pred  	%p54, %p53, %p51;
	@%p54 bra 	$L__BB0_83;
	cvta.to.global.u64 	%rd140, %rd31;
	mul.wide.u32 	%rd141, %r1, 4;
	add.s64 	%rd21, %rd140, %rd141;
	sub.s32 	%r382, %r5, %r3;
	and.b32  	%r80, %r382, 3;
	setp.eq.s32 	%p55, %r80, 0;
	mov.u32 	%r470, %r3;
	@%p55 bra 	$L__BB0_64;
	add.s32 	%r467, %r4, %r3;
	mul.wide.u32 	%rd142, %r3, 4;
	add.s64 	%rd149, %rd4, %rd142;
	neg.s32 	%r466, %r80;
	add.s32 	%r470, %r3, %r80;
$L__BB0_59:
	.pragma "nounroll";
	ld.global.u32 	%r86, [%rd149];
	ld.global.u32 	%r384, [%rd21];
	setp.eq.s32 	%p56, %r86, 65536;
	setp.eq.s32 	%p57, %r384, 65536;
	and.pred  	%p58, %p56, %p57;
	mov.b32 	%r468, 1;
	@%p58 bra 	$L__BB0_61;
	mul.lo.s32 	%r385, %r384, %r86;
	mul.hi.u32 	%r386, %r385, -65535;
	shr.u32 	%r387, %r386, 16;
	mul.lo.s32 	%r388, %r387, 65537;
	sub.s32 	%r468, %r385, %r388;
$L__BB0_61:
	st.global.u32 	[%rd149], %r468;
	mul.wide.u32 	%rd143, %r467, 4;
	add.s64 	%rd24, %rd4, %rd143;
	ld.global.u32 	%r90, [%rd24];
	ld.global.u32 	%r390, [%rd21];
	setp.eq.s32 	%p59, %r90, 65536;
	setp.eq.s32 	%p60, %r390, 65536;
	and.pred  	%p61, %p59, %p60;
	mov.b32 	%r469, 1;
	@%p61 bra 	$L__BB0_63;
	mul.lo.s32 	%r391, %r390, %r90;
	mul.hi.u32 	%r392, %r391, -65535;
	shr.u32 	%r393, %r392, 16;
	mul.lo.s32 	%r394, %r393, 65537;
	sub.s32 	%r469, %r391, %r394;
$L__BB0_63:
	st.global.u32 	[%rd24], %r469;
	add.s32 	%r467, %r467, 1;
	add.s64 	%rd149, %rd149, 4;
	add.s32 	%r466, %r466, 1;
	setp.ne.s32 	%p62, %r466, 0;
	@%p62 bra 	$L__BB0_59;
$L__BB0_64:
	sub.s32 	%r395, %r3, %r5;
	setp.gt.u32 	%p63, %r395, -4;
	@%p63 bra 	$L__BB0_83;
	sub.s32 	%r473, %r470, %r5;
	add.s32 	%r396, %r470, %r4;
	add.s32 	%r472, %r396, 3;
	add.s32 	%r471, %r470, 1;
$L__BB0_66:
	add.s32 	%r398, %r471, -1;
	mul.wide.u32 	%rd144, %r398, 4;
	add.s64 	%rd26, %rd4, %rd144;
	ld.global.u32 	%r103, [%rd26];
	ld.global.u32 	%r399, [%rd21];
	setp.eq.s32 	%p64, %r103, 65536;
	setp.eq.s32 	%p65, %r399, 65536;
	and.pred  	%p66, %p64, %p65;
	mov.b32 	%r474, 1;
	@%p66 bra 	$L__BB0_68;
	mul.lo.s32 	%r400, %r399, %r103;
	mul.hi.u32 	%r401, %r400, -65535;
	shr.u32 	%r402, %r401, 16;
	mul.lo.s32 	%r403, %r402, 65537;
	sub.s32 	%r474, %r400, %r403;
$L__BB0_68:
	st.global.u32 	[%rd26], %r474;
	add.s32 	%r107, %r472, -2;
	add.s32 	%r405, %r472, -3;
	mul.wide.u32 	%rd145, %r405, 4;
	add.s64 	%rd27, %rd4, %rd145;
	ld.global.u32 	%r108, [%rd27];
	ld.global.u32 	%r406, [%rd21];
	setp.eq.s32 	%p67, %r108, 65536;
	setp.eq.s32 	%p68, %r406, 65536;
	and.pred  	%p69, %p67, %p68;
	mov.b32 	%r475, 1;
	@%p69 bra 	$L__BB0_70;
	mul.lo.s32 	%r407, %r406, %r108;
	mul.hi.u32 	%r408, %r407, -65535;
	shr.u32 	%r409, %r408, 16;
	mul.lo.s32 	%r410, %r409, 65537;
	sub.s32 	%r475, %r407, %r410;
$L__BB0_70:
	st.global.u32 	[%rd27], %r475;
	ld.global.u32 	%r112, [%rd26+4];
	ld.global.u32 	%r412, [%rd21];
	setp.eq.s32 	%p70, %r112, 65536;
	setp.eq.s32 	%p71, %r412, 65536;
	and.pred  	%p72, %p70, %p71;
	mov.b32 	%r476, 1;
	@%p72 bra 	$L__BB0_72;
	mul.lo.s32 	%r413, %r412, %r112;
	mul.hi.u32 	%r414, %r413, -65535;
	shr.u32 	%r415, %r414, 16;
	mul.lo.s32 	%r416, %r415, 65537;
	sub.s32 	%r476, %r413, %r416;
$L__BB0_72:
	st.global.u32 	[%rd26+4], %r476;
	mul.wide.u32 	%rd146, %r107, 4;
	add.s64 	%rd28, %rd4, %rd146;
	ld.global.u32 	%r116, [%rd28];
	ld.global.u32 	%r418, [%rd21];
	setp.eq.s32 	%p73, %r116, 65536;
	setp.eq.s32 	%p74, %r418, 65536;
	and.pred  	%p75, %p73, %p74;
	mov.b32 	%r477, 1;
	@%p75 bra 	$L__BB0_74;
	mul.lo.s32 	%r419, %r418, %r116;
	mul.hi.u32 	%r420, %r419, -65535;
	shr.u32 	%r421, %r420, 16;
	mul.lo.s32 	%r422, %r421, 65537;
	sub.s32 	%r477, %r419, %r422;
$L__BB0_74:
	st.global.u32 	[%rd28], %r477;
	ld.global.u32 	%r120, [%rd26+8];
	ld.global.u32 	%r424, [%rd21];
	setp.eq.s32 	%p76, %r120, 65536;
	setp.eq.s32 	%p77, %r424, 65536;
	and.pred  	%p78, %p76, %p77;
	mov.b32 	%r478, 1;
	@%p78 bra 	$L__BB0_76;
	mul.lo.s32 	%r425, %r424, %r120;
	mul.hi.u32 	%r426, %r425, -65535;
	shr.u32 	%r427, %r426, 16;
	mul.lo.s32 	%r428, %r427, 65537;
	sub.s32 	%r478, %r425, %r428;
$L__BB0_76:
	st.global.u32 	[%rd26+8], %r478;
	add.s32 	%r430, %r107, 1;
	mul.wide.u32 	%rd147, %r430, 4;
	add.s64 	%rd29, %rd4, %rd147;
	ld.global.u32 	%r124, [%rd29];
	ld.global.u32 	%r431, [%rd21];
	setp.eq.s32 	%p79, %r124, 65536;
	setp.eq.s32 	%p80, %r431, 65536;
	and.pred  	%p81, %p79, %p80;
	mov.b32 	%r479, 1;
	@%p81 bra 	$L__BB0_78;
	mul.lo.s32 	%r432, %r431, %r124;
	mul.hi.u32 	%r433, %r432, -65535;
	shr.u32 	%r434, %r433, 16;
	mul.lo.s32 	%r435, %r434, 65537;
	sub.s32 	%r479, %r432, %r435;
$L__BB0_78:
	st.global.u32 	[%rd29], %r479;
	ld.global.u32 	%r128, [%rd26+12];
	ld.global.u32 	%r437, [%rd21];
	setp.eq.s32 	%p82, %r128, 65536;
	setp.eq.s32 	%p83, %r437, 65536;
	and.pred  	%p84, %p82, %p83;
	mov.b32 	%r480, 1;
	@%p84 bra 	$L__BB0_80;
	mul.lo.s32 	%r438, %r437, %r128;
	mul.hi.u32 	%r439, %r438, -65535;
	shr.u32 	%r440, %r439, 16;
	mul.lo.s32 	%r441, %r440, 65537;
	sub.s32 	%r480, %r438, %r441;
$L__BB0_80:
	st.global.u32 	[%rd26+12], %r480;
	mul.wide.u32 	%rd148, %r472, 4;
	add.s64 	%rd30, %rd4, %rd148;
	ld.global.u32 	%r132, [%rd30];
	ld.global.u32 	%r443, [%rd21];
	setp.eq.s32 	%p85, %r132, 65536;
	setp.eq.s32 	%p86, %r443, 65536;
	and.pred  	%p87, %p85, %p86;
	mov.b32 	%r481, 1;
	@%p87 bra 	$L__BB0_82;
	mul.lo.s32 	%r444, %r443, %r132;
	mul.hi.u32 	%r445, %r444, -65535;
	shr.u32 	%r446, %r445, 16;
	mul.lo.s32 	%r447, %r446, 65537;
	sub.s32 	%r481, %r444, %r447;
$L__BB0_82:
	st.global.u32 	[%rd30], %r481;
	add.s32 	%r473, %r473, 4;
	add.s32 	%r472, %r472, 4;
	add.s32 	%r471, %r471, 4;
	setp.ne.s32 	%p88, %r473, 0;
	@%p88 bra 	$L__BB0_66;
$L__BB0_83:
	ret;

}
	// .globl	_Z14g_vector_mul_iPjS_S_jj
.visible .entry _Z14g_vector_mul_iPjS_S_jj(
	.param .u64 .ptr .align 1 _Z14g_vector_mul_iPjS_S_jj_param_0,
	.param .u64 .ptr .align 1 _Z14g_vector_mul_iPjS_S_jj_param_1,
	.param .u64 .ptr .align 1 _Z14g_vector_mul_iPjS_S_jj_param_2,
	.param .u32 _Z14g_vector_mul_iPjS_S_jj_param_3,
	.param .u32 _Z14g_vector_mul_iPjS_S_jj_param_4
)
{
	.reg .pred 	%p<21>;
	.reg .b32 	%r<79>;
	.reg .b64 	%rd<34>;

	ld.param.u64 	%rd22, [_Z14g_vector_mul_iPjS_S_jj_param_0];
	ld.param.u64 	%rd23, [_Z14g_vector_mul_iPjS_S_jj_param_1];
	ld.param.u64 	%rd24, [_Z14g_vector_mul_iPjS_S_jj_param_2];
	ld.param.u32 	%r32, [_Z14g_vector_mul_iPjS_S_jj_param_3];
	ld.param.u32 	%r33, [_Z14g_vector_mul_iPjS_S_jj_param_4];
	cvta.to.global.u64 	%rd1, %rd24;
	cvta.to.global.u64 	%rd2, %rd23;
	cvta.to.global.u64 	%rd3, %rd22;
	mov.u32 	%r34, %ctaid.x;
	mov.u32 	%r35, %ntid.x;
	mov.u32 	%r36, %tid.x;
	mad.lo.s32 	%r37, %r34, %r35, %r36;
	mul.lo.s32 	%r1, %r33, %r37;
	add.s32 	%r38, %r1, %r33;
	min.u32 	%r2, %r38, %r32;
	setp.ge.u32 	%p1, %r1, %r2;
	@%p1 bra 	$L__BB1_17;
	sub.s32 	%r39, %r2, %r1;
	and.b32  	%r3, %r39, 3;
	setp.eq.s32 	%p2, %r3, 0;
	mov.u32 	%r73, %r1;
	@%p2 bra 	$L__BB1_6;
	mul.wide.u32 	%rd25, %r1, 4;
	add.s64 	%rd30, %rd1, %rd25;
	add.s64 	%rd29, %rd2, %rd25;
	add.s64 	%rd28, %rd3, %rd25;
	neg.s32 	%r71, %r3;
	add.s32 	%r73, %r1, %r3;
$L__BB1_3:
	.pragma "nounroll";
	ld.global.u32 	%r7, [%rd28];
	ld.global.u32 	%r41, [%rd29];
	setp.eq.s32 	%p3, %r7, 65536;
	setp.eq.s32 	%p4, %r41, 65536;
	and.pred  	%p5, %p3, %p4;
	mov.b32 	%r72, 1;
	@%p5 bra 	$L__BB1_5;
	mul.lo.s32 	%r42, %r41, %r7;
	mul.hi.u32 	%r43, %r42, -65535;
	shr.u32 	%r44, %r43, 16;
	mul.lo.s32 	%r45, %r44, 65537;
	sub.s32 	%r72, %r42, %r45;
$L__BB1_5:
	st.global.u32 	[%rd30], %r72;
	add.s64 	%rd30, %rd30, 4;
	add.s64 	%rd29, %rd29, 4;
	add.s64 	%rd28, %rd28, 4;
	add.s32 	%r71, %r71, 1;
	setp.ne.s32 	%p6, %r71, 0;
	@%p6 bra 	$L__BB1_3;
$L__BB1_6:
	sub.s32 	%r46, %r1, %r2;
	setp.gt.u32 	%p7, %r46, -4;
	@%p7 bra 	$L__BB1_17;
	sub.s32 	%r74, %r73, %r2;
	mul.wide.u32 	%rd26, %r73, 4;
	add.s64 	%rd27, %rd26, 8;
	add.s64 	%rd33, %rd3, %rd27;
	add.s64 	%rd32, %rd2, %rd27;
	add.s64 	%rd31, %rd1, %rd27;
$L__BB1_8:
	ld.global.u32 	%r15, [%rd33+-8];
	ld.global.u32 	%r48, [%rd32+-8];
	setp.eq.s32 	%p8, %r15, 65536;
	setp.eq.s32 	%p9, %r48, 65536;
	and.pred  	%p10, %p8, %p9;
	mov.b32 	%r75, 1;
	@%p10 bra 	$L__BB1_10;
	mul.lo.s32 	%r49, %r48, %r15;
	mul.hi.u32 	%r50, %r49, -65535;
	shr.u32 	%r51, %r50, 16;
	mul.lo.s32 	%r52, %r51, 65537;
	sub.s32 	%r75, %r49, %r52;
$L__BB1_10:
	st.global.u32 	[%rd31+-8], %r75;
	ld.global.u32 	%r19, [%rd33+-4];
	ld.global.u32 	%r54, [%rd32+-4];
	setp.eq.s32 	%p11, %r19, 65536;
	setp.eq.s32 	%p12, %r54, 65536;
	and.pred  	%p13, %p11, %p12;
	mov.b32 	%r76, 1;
	@%p13 bra 	$L__BB1_12;
	mul.lo.s32 	%r55, %r54, %r19;
	mul.hi.u32 	%r56, %r55, -65535;
	shr.u32 	%r57, %r56, 16;
	mul.lo.s32 	%r58, %r57, 65537;
	sub.s32 	%r76, %r55, %r58;
$L__BB1_12:
	st.global.u32 	[%rd31+-4], %r76;
	ld.global.u32 	%r23, [%rd33];
	ld.global.u32 	%r60, [%rd32];
	setp.eq.s32 	%p14, %r23, 65536;
	setp.eq.s32 	%p15, %r60, 65536;
	and.pred  	%p16, %p14, %p15;
	mov.b32 	%r77, 1;
	@%p16 bra 	$L__BB1_14;
	mul.lo.s32 	%r61, %r60, %r23;
	mul.hi.u32 	%r62, %r61, -65535;
	shr.u32 	%r63, %r62, 16;
	mul.lo.s32 	%r64, %r63, 65537;
	sub.s32 	%r77, %r61, %r64;
$L__BB1_14:
	st.global.u32 	[%rd31], %r77;
	ld.global.u32 	%r27, [%rd33+4];
	ld.global.u32 	%r66, [%rd32+4];
	setp.eq.s32 	%p17, %r27, 65536;
	setp.eq.s32 	%p18, %r66, 65536;
	and.pred  	%p19, %p17, %p18;
	mov.b32 	%r78, 1;
	@%p19 bra 	$L__BB1_16;
	mul.lo.s32 	%r67, %r66, %r27;
	mul.hi.u32 	%r68, %r67, -65535;
	shr.u32 	%r69, %r68, 16;
	mul.lo.s32 	%r70, %r69, 65537;
	sub.s32 	%r78, %r67, %r70;
$L__BB1_16:
	st.global.u32 	[%rd31+4], %r78;
	add.s32 	%r74, %r74, 4;
	add.s64 	%rd33, %rd33, 16;
	add.s64 	%rd32, %rd32, 16;
	add.s64 	%rd31, %rd31, 16;
	setp.ne.s32 	%p20, %r74, 0;
	@%p20 bra 	$L__BB1_8;
$L__BB1_17:
	ret;

}
	// .globl	_Z6g_fillPjjjj
.visible .entry _Z6g_fillPjjjj(
	.param .u64 .ptr .align 1 _Z6g_fillPjjjj_param_0,
	.param .u32 _Z6g_fillPjjjj_param_1,
	.param .u32 _Z6g_fillPjjjj_param_2,
	.param .u32 _Z6g_fillPjjjj_param_3
)
{
	.reg .pred 	%p<10>;
	.reg .b32 	%r<36>;
	.reg .b64 	%rd<18>;

	ld.param.u64 	%rd8, [_Z6g_fillPjjjj_param_0];
	ld.param.u32 	%r20, [_Z6g_fillPjjjj_param_1];
	ld.param.u32 	%r21, [_Z6g_fillPjjjj_param_2];
	ld.param.u32 	%r22, [_Z6g_fillPjjjj_param_3];
	cvta.to.global.u64 	%rd1, %rd8;
	mov.u32 	%r23, %ctaid.x;
	mov.u32 	%r24, %ntid.x;
	mov.u32 	%r25, %tid.x;
	mad.lo.s32 	%r26, %r23, %r24, %r25;
	mul.lo.s32 	%r32, %r22, %r26;
	add.s32 	%r27, %r32, %r22;
	min.u32 	%r2, %r27, %r21;
	setp.ge.u32 	%p1, %r32, %r2;
	@%p1 bra 	$L__BB2_13;
	sub.s32 	%r3, %r2, %r32;
	and.b32  	%r4, %r3, 15;
	sub.s32 	%r28, %r32, %r2;
	setp.gt.u32 	%p2, %r28, -16;
	@%p2 bra 	$L__BB2_4;
	and.b32  	%r29, %r3, -16;
	neg.s32 	%r30, %r29;
	mul.wide.u32 	%rd9, %r32, 4;
	add.s64 	%rd10, %rd9, %rd1;
	add.s64 	%rd16, %rd10, 32;
$L__BB2_3:
	.pragma "nounroll";
	st.global.u32 	[%rd16+-32], %r20;
	st.global.u32 	[%rd16+-28], %r20;
	st.global.u32 	[%rd16+-24], %r20;
	st.global.u32 	[%rd16+-20], %r20;
	st.global.u32 	[%rd16+-16], %r20;
	st.global.u32 	[%rd16+-12], %r20;
	st.global.u32 	[%rd16+-8], %r20;
	st.global.u32 	[%rd16+-4], %r20;
	st.global.u32 	[%rd16], %r20;
	st.global.u32 	[%rd16+4], %r20;
	st.global.u32 	[%rd16+8], %r20;
	st.global.u32 	[%rd16+12], %r20;
	st.global.u32 	[%rd16+16], %r20;
	st.global.u32 	[%rd16+20], %r20;
	st.global.u32 	[%rd16+24], %r20;
	st.global.u32 	[%rd16+28], %r20;
	add.s32 	%r32, %r32, 16;
	add.s32 	%r30, %r30, 16;
	add.s64 	%rd16, %rd16, 64;
	setp.ne.s32 	%p3, %r30, 0;
	@%p3 bra 	$L__BB2_3;
$L__BB2_4:
	setp.eq.s32 	%p4, %r4, 0;
	@%p4 bra 	$L__BB2_13;
	and.b32  	%r11, %r3, 7;
	setp.lt.u32 	%p5, %r4, 8;
	@%p5 bra 	$L__BB2_7;
	mul.wide.u32 	%rd11, %r32, 4;
	add.s64 	%rd12, %rd1, %rd11;
	st.global.u32 	[%rd12], %r20;
	st.global.u32 	[%rd12+4], %r20;
	st.global.u32 	[%rd12+8], %r20;
	st.global.u32 	[%rd12+12], %r20;
	st.global.u32 	[%rd12+16], %r20;
	st.global.u32 	[%rd12+20], %r20;
	st.global.u32 	[%rd12+24], %r20;
	st.global.u32 	[%rd12+28], %r20;
	add.s32 	%r32, %r32, 8;
$L__BB2_7:
	setp.eq.s32 	%p6, %r11, 0;
	@%p6 bra 	$L__BB2_13;
	and.b32  	%r14, %r3, 3;
	setp.lt.u32 	%p7, %r11, 4;
	@%p7 bra 	$L__BB2_10;
	mul.wide.u32 	%rd13, %r32, 4;
	add.s64 	%rd14, %rd1, %rd13;
	st.global.u32 	[%rd14], %r20;
	st.global.u32 	[%rd14+4], %r20;
	st.global.u32 	[%rd14+8], %r20;
	st.global.u32 	[%rd14+12], %r20;
	add.s32 	%r32, %r32, 4;
$L__BB2_10:
	setp.eq.s32 	%p8, %r14, 0;
	@%p8 bra 	$L__BB2_13;
	mul.wide.u32 	%rd15, %r32, 4;
	add.s64 	%rd17, %rd1, %rd15;
	neg.s32 	%r35, %r14;
$L__BB2_12:
	.pragma "nounroll";
	st.global.u32 	[%rd17], %r20;
	add.s64 	%rd17, %rd17, 4;
	add.s32 	%r35, %r35, 1;
	setp.ne.s32 	%p9, %r35, 0;
	@%p9 bra 	$L__BB2_12;
$L__BB2_13:
	ret;

}
	// .globl	_Z5g_cpyPjS_jj
.visible .entry _Z5g_cpyPjS_jj(
	.param .u64 .ptr .align 1 _Z5g_cpyPjS_jj_param_0,
	.param .u64 .ptr .align 1 _Z5g_cpyPjS_jj_param_1,
	.param .u32 _Z5g_cpyPjS_jj_param_2,
	.param .u32 _Z5g_cpyPjS_jj_param_3
)
{
	.reg .pred 	%p<6>;
	.reg .b32 	%r<29>;
	.reg .b64 	%rd<24>;

	ld.param.u64 	%rd15, [_Z5g_cpyPjS_jj_param_0];
	ld.param.u64 	%rd16, [_Z5g_cpyPjS_jj_param_1];
	ld.param.u32 	%r12, [_Z5g_cpyPjS_jj_param_2];
	ld.param.u32 	%r13, [_Z5g_cpyPjS_jj_param_3];
	cvta.to.global.u64 	%rd1, %rd16;
	cvta.to.global.u64 	%rd2, %rd15;
	mov.u32 	%r14, %ctaid.x;
	mov.u32 	%r15, %ntid.x;
	mov.u32 	%r16, %tid.x;
	mad.lo.s32 	%r17, %r14, %r15, %r16;
	mul.lo.s32 	%r1, %r13, %r17;
	add.s32 	%r18, %r1, %r13;
	min.u32 	%r2, %r18, %r12;
	setp.ge.u32 	%p1, %r1, %r2;
	@%p1 bra 	$L__BB3_7;
	sub.s32 	%r19, %r2, %r1;
	and.b32  	%r3, %r19, 3;
	setp.eq.s32 	%p2, %r3, 0;
	mov.u32 	%r27, %r1;
	@%p2 bra 	$L__BB3_4;
	mul.wide.u32 	%rd17, %r1, 4;
	add.s64 	%rd21, %rd1, %rd17;
	add.s64 	%rd20, %rd2, %rd17;
	neg.s32 	%r26, %r3;
	add.s32 	%r27, %r1, %r3;
$L__BB3_3:
	.pragma "nounroll";
	ld.global.u32 	%r20, [%rd20];
	st.global.u32 	[%rd21], %r20;
	add.s64 	%rd21, %rd21, 4;
	add.s64 	%rd20, %rd20, 4;
	add.s32 	%r26, %r26, 1;
	setp.ne.s32 	%p3, %r26, 0;
	@%p3 bra 	$L__BB3_3;
$L__BB3_4:
	sub.s32 	%r21, %r1, %r2;
	setp.gt.u32 	%p4, %r21, -4;
	@%p4 bra 	$L__BB3_7;
	sub.s32 	%r28, %r27, %r2;
	mul.wide.u32 	%rd18, %r27, 4;
	add.s64 	%rd19, %rd18, 8;
	add.s64 	%rd23, %rd2, %rd19;
	add.s64 	%rd22, %rd1, %rd19;
$L__BB3_6:
	ld.global.u32 	%r22, [%rd23+-8];
	st.global.u32 	[%rd22+-8], %r22;
	ld.global.u32 	%r23, [%rd23+-4];
	st.global.u32 	[%rd22+-4], %r23;
	ld.global.u32 	%r24, [%rd23];
	st.global.u32 	[%rd22], %r24;
	ld.global.u32 	%r25, [%rd23+4];
	st.global.u32 	[%rd22+4], %r25;
	add.s32 	%r28, %r28, 4;
	add.s64 	%rd23, %rd23, 16;
	add.s64 	%rd22, %rd22, 16;
	setp.ne.s32 	%p5, %r28, 0;
	@%p5 bra 	$L__BB3_6;
$L__BB3_7:
	ret;

}
	// .globl	_Z12g_poly_derivPjS_j
.visible .entry _Z12g_poly_derivPjS_j(
	.param .u64 .ptr .align 1 _Z12g_poly_derivPjS_j_param_0,
	.param .u64 .ptr .align 1 _Z12g_poly_derivPjS_j_param_1,
	.param .u32 _Z12g_poly_derivPjS_j_param_2
)
{
	.reg .pred 	%p<21>;
	.reg .b32 	%r<77>;
	.reg .b64 	%rd<19>;

	ld.param.u64 	%rd11, [_Z12g_poly_derivPjS_j_param_0];
	ld.param.u64 	%rd12, [_Z12g_poly_derivPjS_j_param_1];
	ld.param.u32 	%r33, [_Z12g_poly_derivPjS_j_param_2];
	cvta.to.global.u64 	%rd1, %rd12;
	cvta.to.global.u64 	%rd2, %rd11;
	mov.u32 	%r34, %ctaid.x;
	mov.u32 	%r35, %ntid.x;
	mov.u32 	%r36, %tid.x;
	mad.lo.s32 	%r37, %r34, %r35, %r36;
	mul.lo.s32 	%r70, %r33, %r37;
	add.s32 	%r2, %r70, %r33;
	setp.ge.u32 	%p1, %r70, %r2;
	@%p1 bra 	$L__BB4_17;
	and.b32  	%r3, %r33, 3;
	setp.eq.s32 	%p2, %r3, 0;
	@%p2 bra 	$L__BB4_6;
	mul.wide.u32 	%rd13, %r70, 4;
	add.s64 	%rd18, %rd1, %rd13;
	add.s64 	%rd14, %rd13, %rd2;
	add.s64 	%rd17, %rd14, 4;
	add.s32 	%r68, %r70, 1;
	neg.s32 	%r67, %r3;
$L__BB4_3:
	.pragma "nounroll";
	mov.u32 	%r70, %r68;
	ld.global.u32 	%r8, [%rd17];
	setp.eq.s32 	%p3, %r8, 65536;
	setp.eq.s32 	%p4, %r70, 65536;
	and.pred  	%p5, %p4, %p3;
	mov.b32 	%r69, 1;
	@%p5 bra 	$L__BB4_5;
	mul.lo.s32 	%r39, %r8, %r70;
	mul.hi.u32 	%r40, %r39, -65535;
	shr.u32 	%r41, %r40, 16;
	mul.lo.s32 	%r42, %r41, 65537;
	sub.s32 	%r69, %r39, %r42;
$L__BB4_5:
	st.global.u32 	[%rd18], %r69;
	add.s64 	%rd18, %rd18, 4;
	add.s64 	%rd17, %rd17, 4;
	add.s32 	%r68, %r70, 1;
	add.s32 	%r67, %r67, 1;
	setp.ne.s32 	%p6, %r67, 0;
	@%p6 bra 	$L__BB4_3;
$L__BB4_6:
	add.s32 	%r43, %r33, -1;
	setp.lt.u32 	%p7, %r43, 3;
	@%p7 bra 	$L__BB4_17;
	add.s32 	%r72, %r70, 4;
	sub.s32 	%r71, %r70, %r2;
$L__BB4_8:
	add.s32 	%r18, %r72, -4;
	mul.wide.u32 	%rd15, %r18, 4;
	add.s64 	%rd9, %rd2, %rd15;
	ld.global.u32 	%r19, [%rd9+4];
	setp.eq.s32 	%p8, %r19, 65536;
	setp.eq.s32 	%p9, %r72, 65539;
	and.pred  	%p10, %p9, %p8;
	mov.b32 	%r73, 1;
	@%p10 bra 	$L__BB4_10;
	add.s32 	%r45, %r72, -3;
	mul.lo.s32 	%r46, %r19, %r45;
	mul.hi.u32 	%r47, %r46, -65535;
	shr.u32 	%r48, %r47, 16;
	mul.lo.s32 	%r49, %r48, 65537;
	sub.s32 	%r73, %r46, %r49;
$L__BB4_10:
	add.s64 	%rd10, %rd1, %rd15;
	st.global.u32 	[%rd10], %r73;
	ld.global.u32 	%r22, [%rd9+8];
	setp.eq.s32 	%p11, %r22, 65536;
	setp.eq.s32 	%p12, %r72, 65538;
	and.pred  	%p13, %p12, %p11;
	mov.b32 	%r74, 1;
	@%p13 bra 	$L__BB4_12;
	add.s32 	%r51, %r72, -2;
	mul.lo.s32 	%r52, %r22, %r51;
	mul.hi.u32 	%r53, %r52, -65535;
	shr.u32 	%r54, %r53, 16;
	mul.lo.s32 	%r55, %r54, 65537;
	sub.s32 	%r74, %r52, %r55;
$L__BB4_12:
	st.global.u32 	[%rd10+4], %r74;
	ld.global.u32 	%r25, [%rd9+12];
	setp.eq.s32 	%p14, %r25, 65536;
	setp.eq.s32 	%p15, %r72, 65537;
	and.pred  	%p16, %p15, %p14;
	mov.b32 	%r75, 1;
	@%p16 bra 	$L__BB4_14;
	add.s32 	%r57, %r72, -1;
	mul.lo.s32 	%r58, %r25, %r57;
	mul.hi.u32 	%r59, %r58, -65535;
	shr.u32 	%r60, %r59, 16;
	mul.lo.s32 	%r61, %r60, 65537;
	sub.s32 	%r75, %r58, %r61;
$L__BB4_14:
	st.global.u32 	[%rd10+8], %r75;
	ld.global.u32 	%r28, [%rd9+16];
	setp.eq.s32 	%p17, %r28, 65536;
	setp.eq.s32 	%p18, %r72, 65536;
	and.pred  	%p19, %p18, %p17;
	mov.b32 	%r76, 1;
	@%p19 bra 	$L__BB4_16;
	mul.lo.s32 	%r63, %r28, %r72;
	mul.hi.u32 	%r64, %r63, -65535;
	shr.u32 	%r65, %r64, 16;
	mul.lo.s32 	%r66, %r65, 65537;
	sub.s32 	%r76, %r63, %r66;
$L__BB4_16:
	st.global.u32 	[%rd10+12], %r76;
	add.s32 	%r72, %r72, 4;
	add.s32 	%r71, %r71, 4;
	setp.ne.s32 	%p20, %r71, 0;
	@%p20 bra 	$L__BB4_8;
$L__BB4_17:
	ret;

}
	// .globl	_Z10g_build_n1PjS_S_S_S_j
.visible .entry _Z10g_build_n1PjS_S_S_S_j(
	.param .u64 .ptr .align 1 _Z10g_build_n1PjS_S_S_S_j_param_0,
	.param .u64 .ptr .align 1 _Z10g_build_n1PjS_S_S_S_j_param_1,
	.param .u64 .ptr .align 1 _Z10g_build_n1PjS_S_S_S_j_param_2,
	.param .u64 .ptr .align 1 _Z10g_build_n1PjS_S_S_S_j_param_3,
	.param .u64 .ptr .align 1 _Z10g_build_n1PjS_S_S_S_j_param_4,
	.param .u32 _Z10g_build_n1PjS_S_S_S_j_param_5
)
{
	.reg .pred 	%p<21>;
	.reg .b32 	%r<86>;
	.reg .b64 	%rd<58>;

	ld.param.u64 	%rd24, [_Z10g_build_n1PjS_S_S_S_j_param_0];
	ld.param.u64 	%rd25, [_Z10g_build_n1PjS_S_S_S_j_param_1];
	ld.param.u64 	%rd26, [_Z10g_build_n1PjS_S_S_S_j_param_2];
	ld.param.u64 	%rd27, [_Z10g_build_n1PjS_S_S_S_j_param_3];
	ld.param.u64 	%rd28, [_Z10g_build_n1PjS_S_S_S_j_param_4];
	ld.param.u32 	%r32, [_Z10g_build_n1PjS_S_S_S_j_param_5];
	cvta.to.global.u64 	%rd1, %rd24;
	cvta.to.global.u64 	%rd2, %rd28;
	cvta.to.global.u64 	%rd3, %rd25;
	cvta.to.global.u64 	%rd4, %rd26;
	cvta.to.global.u64 	%rd5, %rd27;
	mov.u32 	%r33, %ctaid.x;
	mov.u32 	%r34, %ntid.x;
	mov.u32 	%r35, %tid.x;
	mad.lo.s32 	%r36, %r33, %r34, %r35;
	mul.lo.s32 	%r80, %r32, %r36;
	add.s32 	%r2, %r80, %r32;
	setp.ge.u32 	%p1, %r80, %r2;
	@%p1 bra 	$L__BB5_17;
	and.b32  	%r3, %r32, 3;
	setp.eq.s32 	%p2, %r3, 0;
	@%p2 bra 	$L__BB5_6;
	mul.wide.u32 	%rd29, %r80, 4;
	add.s64 	%rd54, %rd1, %rd29;
	add.s64 	%rd53, %rd4, %rd29;
	add.s64 	%rd52, %rd5, %rd29;
	neg.s32 	%r78, %r3;
	add.s32 	%r80, %r80, %r3;
$L__BB5_3:
	.pragma "nounroll";
	ld.global.u32 	%r7, [%rd52];
	ld.global.u32 	%r38, [%rd53];
	mul.wide.u32 	%rd30, %r38, 4;
	add.s64 	%rd31, %rd3, %rd30;
	ld.global.u32 	%r39, [%rd31];
	mul.wide.u32 	%rd32, %r39, 4;
	add.s64 	%rd33, %rd2, %rd32;
	ld.global.u32 	%r40, [%rd33];
	setp.eq.s32 	%p3, %r7, 65536;
	setp.eq.s32 	%p4, %r40, 65536;
	and.pred  	%p5, %p3, %p4;
	mov.b32 	%r79, 1;
	@%p5 bra 	$L__BB5_5;
	mul.lo.s32 	%r41, %r40, %r7;
	mul.hi.u32 	%r42, %r41, -65535;
	shr.u32 	%r43, %r42, 16;
	mul.lo.s32 	%r44, %r43, 65537;
	sub.s32 	%r79, %r41, %r44;
$L__BB5_5:
	st.global.u32 	[%rd54], %r79;
	add.s64 	%rd54, %rd54, 4;
	add.s64 	%rd53, %rd53, 4;
	add.s64 	%rd52, %rd52, 4;
	add.s32 	%r78, %r78, 1;
	setp.ne.s32 	%p6, %r78, 0;
	@%p6 bra 	$L__BB5_3;
$L__BB5_6:
	add.s32 	%r45, %r32, -1;
	setp.lt.u32 	%p7, %r45, 3;
	@%p7 bra 	$L__BB5_17;
	sub.s32 	%r81, %r80, %r2;
	mul.wide.u32 	%rd34, %r80, 4;
	add.s64 	%rd35, %rd34, 8;
	add.s64 	%rd57, %rd5, %rd35;
	add.s64 	%rd56, %rd4, %rd35;
	add.s64 	%rd55, %rd1, %rd35;
$L__BB5_8:
	ld.global.u32 	%r15, [%rd57+-8];
	ld.global.u32 	%r47, [%rd56+-8];
	mul.wide.u32 	%rd36, %r47, 4;
	add.s64 	%rd37, %rd3, %rd36;
	ld.global.u32 	%r48, [%rd37];
	mul.wide.u32 	%rd38, %r48, 4;
	add.s64 	%rd39, %rd2, %rd38;
	ld.global.u32 	%r49, [%rd39];
	setp.eq.s32 	%p8, %r15, 65536;
	setp.eq.s32 	%p9, %r49, 65536;
	and.pred  	%p10, %p8, %p9;
	mov.b32 	%r82, 1;
	@%p10 bra 	$L__BB5_10;
	mul.lo.s32 	%r50, %r49, %r15;
	mul.hi.u32 	%r51, %r50, -65535;
	shr.u32 	%r52, %r51, 16;
	mul.lo.s32 	%r53, %r52, 65537;
	sub.s32 	%r82, %r50, %r53;
$L__BB5_10:
	st.global.u32 	[%rd55+-8], %r82;
	ld.global.u32 	%r19, [%rd57+-4];
	ld.global.u32 	%r55, [%rd56+-4];
	mul.wide.u32 	%rd40, %r55, 4;
	add.s64 	%rd41, %rd3, %rd40;
	ld.global.u32 	%r56, [%rd41];
	mul.wide.u32 	%rd42, %r56, 4;
	add.s64 	%rd43, %rd2, %rd42;
	ld.global.u32 	%r57, [%rd43];
	setp.eq.s32 	%p11, %r19, 65536;
	setp.eq.s32 	%p12, %r57, 65536;
	and.pred  	%p13, %p11, %p12;
	mov.b32 	%r83, 1;
	@%p13 bra 	$L__BB5_12;
	mul.lo.s32 	%r58, %r57, %r19;
	mul.hi.u32 	%r59, %r58, -65535;
	shr.u32 	%r60, %r59, 16;
	mul.lo.s32 	%r61, %r60, 65537;
	sub.s32 	%r83, %r58, %r61;
$L__BB5_12:
	st.global.u32 	[%rd55+-4], %r83;
	ld.global.u32 	%r23, [%rd57];
	ld.global.u32 	%r63, [%rd56];
	mul.wide.u32 	%rd44, %r63, 4;
	add.s64 	%rd45, %rd3, %rd44;
	ld.global.u32 	%r64, [%rd45];
	mul.wide.u32 	%rd46, %r64, 4;
	add.s64 	%rd47, %rd2, %rd46;
	ld.global.u32 	%r65, [%rd47];
	setp.eq.s32 	%p14, %r23, 65536;
	setp.eq.s32 	%p15, %r65, 65536;
	and.pred  	%p16, %p14, %p15;
	mov.b32 	%r84, 1;
	@%p16 bra 	$L__BB5_14;
	mul.lo.s32 	%r66, %r65, %r23;
	mul.hi.u32 	%r67, %r66, -65535;
	shr.u32 	%r68, %r67, 16;
	mul.lo.s32 	%r69, %r68, 65537;
	sub.s32 	%r84, %r66, %r69;
$L__BB5_14:
	st.global.u32 	[%rd55], %r84;
	ld.global.u32 	%r27, [%rd57+4];
	ld.global.u32 	%r71, [%rd56+4];
	mul.wide.u32 	%rd48, %r71, 4;
	add.s64 	%rd49, %rd3, %rd48;
	ld.global.u32 	%r72, [%rd49];
	mul.wide.u32 	%rd50, %r72, 4;
	add.s64 	%rd51, %rd2, %rd50;
	ld.global.u32 	%r73, [%rd51];
	setp.eq.s32 	%p17, %r27, 65536;
	setp.eq.s32 	%p18, %r73, 65536;
	and.pred  	%p19, %p17, %p18;
	mov.b32 	%r85, 1;
	@%p19 bra 	$L__BB5_16;
	mul.lo.s32 	%r74, %r73, %r27;
	mul.hi.u32 	%r75, %r74, -65535;
	shr.u32 	%r76, %r75, 16;
	mul.lo.s32 	%r77, %r76, 65537;
	sub.s32 	%r85, %r74, %r77;
$L__BB5_16:
	st.global.u32 	[%rd55+4], %r85;
	add.s32 	%r81, %r81, 4;
	add.s64 	%rd57, %rd57, 16;
	add.s64 	%rd56, %rd56, 16;
	add.s64 	%rd55, %rd55, 16;
	setp.ne.s32 	%p20, %r81, 0;
	@%p20 bra 	$L__BB5_8;
$L__BB5_17:
	ret;

}
	// .globl	_Z10g_build_n2PjS_S_j
.visible .entry _Z10g_build_n2PjS_S_j(
	.param .u64 .ptr .align 1 _Z10g_build_n2PjS_S_j_param_0,
	.param .u64 .ptr .align 1 _Z10g_build_n2PjS_S_j_param_1,
	.param .u64 .ptr .align 1 _Z10g_build_n2PjS_S_j_param_2,
	.param .u32 _Z10g_build_n2PjS_S_j_param_3
)
{
	.reg .pred 	%p<6>;
	.reg .b32 	%r<31>;
	.reg .b64 	%rd<36>;

	ld.param.u64 	%rd16, [_Z10g_build_n2PjS_S_j_param_0];
	ld.param.u64 	%rd17, [_Z10g_build_n2PjS_S_j_param_1];
	ld.param.u64 	%rd18, [_Z10g_build_n2PjS_S_j_param_2];
	ld.param.u32 	%r12, [_Z10g_build_n2PjS_S_j_param_3];
	cvta.to.global.u64 	%rd1, %rd16;
	cvta.to.global.u64 	%rd2, %rd18;
	cvta.to.global.u64 	%rd3, %rd17;
	mov.u32 	%r13, %ctaid.x;
	mov.u32 	%r14, %ntid.x;
	mov.u32 	%r15, %tid.x;
	mad.lo.s32 	%r16, %r13, %r14, %r15;
	mul.lo.s32 	%r29, %r12, %r16;
	add.s32 	%r2, %r29, %r12;
	setp.ge.u32 	%p1, %r29, %r2;
	@%p1 bra 	$L__BB6_7;
	and.b32  	%r3, %r12, 3;
	setp.eq.s32 	%p2, %r3, 0;
	@%p2 bra 	$L__BB6_4;
	mul.wide.u32 	%rd19, %r29, 4;
	add.s64 	%rd33, %rd2, %rd19;
	add.s64 	%rd32, %rd3, %rd19;
	neg.s32 	%r28, %r3;
	add.s32 	%r29, %r29, %r3;
$L__BB6_3:
	.pragma "nounroll";
	ld.global.u32 	%r17, [%rd32];
	ld.global.u32 	%r18, [%rd33];
	mul.wide.u32 	%rd20, %r18, 4;
	add.s64 	%rd21, %rd1, %rd20;
	st.global.u32 	[%rd21], %r17;
	add.s64 	%rd33, %rd33, 4;
	add.s64 	%rd32, %rd32, 4;
	add.s32 	%r28, %r28, 1;
	setp.ne.s32 	%p3, %r28, 0;
	@%p3 bra 	$L__BB6_3;
$L__BB6_4:
	add.s32 	%r19, %r12, -1;
	setp.lt.u32 	%p4, %r19, 3;
	@%p4 bra 	$L__BB6_7;
	sub.s32 	%r30, %r29, %r2;
	mul.wide.u32 	%rd22, %r29, 4;
	add.s64 	%rd23, %rd22, 8;
	add.s64 	%rd35, %rd3, %rd23;
	add.s64 	%rd34, %rd2, %rd23;
$L__BB6_6:
	ld.global.u32 	%r20, [%rd35+-8];
	ld.global.u32 	%r21, [%rd34+-8];
	mul.wide.u32 	%rd24, %r21, 4;
	add.s64 	%rd25, %rd1, %rd24;
	st.global.u32 	[%rd25], %r20;
	ld.global.u32 	%r22, [%rd35+-4];
	ld.global.u32 	%r23, [%rd34+-4];
	mul.wide.u32 	%rd26, %r23, 4;
	add.s64 	%rd27, %rd1, %rd26;
	st.global.u32 	[%rd27], %r22;
	ld.global.u32 	%r24, [%rd35];
	ld.global.u32 	%r25, [%rd34];
	mul.wide.u32 	%rd28, %r25, 4;
	add.s64 	%rd29, %rd1, %rd28;
	st.global.u32 	[%rd29], %r24;
	ld.global.u32 	%r26, [%rd35+4];
	ld.global.u32 	%r27, [%rd34+4];
	mul.wide.u32 	%rd30, %r27, 4;
	add.s64 	%rd31, %rd1, %rd30;
	st.global.u32 	[%rd31], %r26;
	add.s32 	%r30, %r30, 4;
	add.s64 	%rd35, %rd35, 16;
	add.s64 	%rd34, %rd34, 16;
	setp.ne.s32 	%p5, %r30, 0;
	@%p5 bra 	$L__BB6_6;
$L__BB6_7:
	ret;

}
	// .globl	_Z10g_build_n3PjS_j
.visible .entry _Z10g_build_n3PjS_j(
	.param .u64 .ptr .align 1 _Z10g_build_n3PjS_j_param_0,
	.param .u64 .ptr .align 1 _Z10g_build_n3PjS_j_param_1,
	.param .u32 _Z10g_build_n3PjS_j_param_2
)
{
	.reg .pred 	%p<6>;
	.reg .b32 	%r<51>;
	.reg .b64 	%rd<25>;

	ld.param.u64 	%rd15, [_Z10g_build_n3PjS_j_param_0];
	ld.param.u64 	%rd16, [_Z10g_build_n3PjS_j_param_1];
	ld.param.u32 	%r12, [_Z10g_build_n3PjS_j_param_2];
	cvta.to.global.u64 	%rd1, %rd15;
	cvta.to.global.u64 	%rd2, %rd16;
	mov.u32 	%r13, %ctaid.x;
	mov.u32 	%r14, %ntid.x;
	mov.u32 	%r15, %tid.x;
	mad.lo.s32 	%r16, %r13, %r14, %r15;
	mul.lo.s32 	%r49, %r12, %r16;
	add.s32 	%r2, %r49, %r12;
	setp.ge.u32 	%p1, %r49, %r2;
	@%p1 bra 	$L__BB7_7;
	and.b32  	%r3, %r12, 3;
	setp.eq.s32 	%p2, %r3, 0;
	@%p2 bra 	$L__BB7_4;
	mul.wide.u32 	%rd17, %r49, 4;
	add.s64 	%rd22, %rd1, %rd17;
	add.s64 	%rd18, %rd17, %rd2;
	add.s64 	%rd21, %rd18, 4;
	neg.s32 	%r48, %r3;
	add.s32 	%r49, %r49, %r3;
$L__BB7_3:
	.pragma "nounroll";
	ld.global.u32 	%r17, [%rd21];
	sub.s32 	%r18, 65537, %r17;
	mul.hi.u32 	%r19, %r18, -65535;
	shr.u32 	%r20, %r19, 16;
	mul.lo.s32 	%r21, %r20, 65537;
	sub.s32 	%r22, %r18, %r21;
	st.global.u32 	[%rd22], %r22;
	add.s64 	%rd22, %rd22, 4;
	add.s64 	%rd21, %rd21, 4;
	add.s32 	%r48, %r48, 1;
	setp.ne.s32 	%p3, %r48, 0;
	@%p3 bra 	$L__BB7_3;
$L__BB7_4:
	add.s32 	%r23, %r12, -1;
	setp.lt.u32 	%p4, %r23, 3;
	@%p4 bra 	$L__BB7_7;
	sub.s32 	%r50, %r49, %r2;
	mul.wide.u32 	%rd19, %r49, 4;
	add.s64 	%rd20, %rd19, 8;
	add.s64 	%rd24, %rd2, %rd20;
	add.s64 	%rd23, %rd1, %rd20;
$L__BB7_6:
	ld.global.u32 	%r24, [%rd24+-4];
	sub.s32 	%r25, 65537, %r24;
	mul.hi.u32 	%r26, %r25, -65535;
	shr.u32 	%r27, %r26, 16;
	mul.lo.s32 	%r28, %r27, 65537;
	sub.s32 	%r29, %r25, %r28;
	st.global.u32 	[%rd23+-8], %r29;
	ld.global.u32 	%r30, [%rd24];
	sub.s32 	%r31, 65537, %r30;
	mul.hi.u32 	%r32, %r31, -65535;
	shr.u32 	%r33, %r32, 16;
	mul.lo.s32 	%r34, %r33, 65537;
	sub.s32 	%r35, %r31, %r34;
	st.global.u32 	[%rd23+-4], %r35;
	ld.global.u32 	%r36, [%rd24+4];
	sub.s32 	%r37, 65537, %r36;
	mul.hi.u32 	%r38, %r37, -65535;
	shr.u32 	%r39, %r38, 16;
	mul.lo.s32 	%r40, %r39, 65537;
	sub.s32 	%r41, %r37, %r40;
	st.global.u32 	[%rd23], %r41;
	ld.global.u32 	%r42, [%rd24+8];
	sub.s32 	%r43, 65537, %r42;
	mul.hi.u32 	%r44, %r43, -65535;
	shr.u32 	%r45, %r44, 16;
	mul.lo.s32 	%r46, %r45, 65537;
	sub.s32 	%r47, %r43, %r46;
	st.global.u32 	[%rd23+4], %r47;
	add.s32 	%r50, %r50, 4;
	add.s64 	%rd24, %rd24, 16;
	add.s64 	%rd23, %rd23, 16;
	setp.ne.s32 	%p5, %r50, 0;
	@%p5 bra 	$L__BB7_6;
$L__BB7_7:
	ret;

}


// ===== COMPILED SASS (sm_100) =====

	.target	sm_100

	.elftype	@"ET_EXEC"


//--------------------- .note.nv.tkinfo           --------------------------
	.section	.note.nv.tkinfo,"",@"SHT_NOTE"
	.sectionflags	@"SHF_NOTE_NV_TKINFO"
	.tkinfo
        /*0018*/ 	.word	0x00000002
        /*0030*/ 	.string	""
        /*0030*/ 	.string	"ptxas"
        /*0030*/ 	.string	"Cuda compilation tools, release 13.0, V13.0.88"
        /*0030*/ 	.string	"Build cuda_13.0.r13.0/compiler.36424714_0"
        /*0030*/ 	.string	"-arch sm_100 -m 64 "



//--------------------- .note.nv.cuinfo           --------------------------
	.section	.note.nv.cuinfo,"",@"SHT_NOTE"
	.sectionflags	@"SHF_NOTE_NV_CUINFO"
        /*0018*/ 	.short	0x0002
        /*001a*/ 	.short	0x0064
        /*001c*/ 	.short	0x0082
	.zero		2


//--------------------- .nv.info                  --------------------------
	.section	.nv.info,"",@"SHT_CUDA_INFO"
	.align	4


	//----- nvinfo : EIATTR_REGCOUNT
	.align		4
        /*0000*/ 	.byte	0x04, 0x2f
        /*0002*/ 	.short	(.L_1 - .L_0)
	.align		4
.L_0:
        /*0004*/ 	.word	index@(_Z3fntPjS_jjjS_S_S_j)
        /*0008*/ 	.word	0x00000020


	//----- nvinfo : EIATTR_FRAME_SIZE
	.align		4
.L_1:
        /*000c*/ 	.byte	0x04, 0x11
        /*000e*/ 	.short	(.L_3 - .L_2)
	.align		4
.L_2:
        /*0010*/ 	.word	index@(_Z3fntPjS_jjjS_S_S_j)
        /*0014*/ 	.word	0x00000000


	//----- nvinfo : EIATTR_REGCOUNT
	.align		4
.L_3:
        /*0018*/ 	.byte	0x04, 0x2f
        /*001a*/ 	.short	(.L_5 - .L_4)
	.align		4
.L_4:
        /*001c*/ 	.word	index@(_Z14g_vector_mul_iPjS_S_jj)
        /*0020*/ 	.word	0x00000012


	//----- nvinfo : EIATTR_FRAME_SIZE
	.align		4
.L_5:
        /*0024*/ 	.byte	0x04, 0x11
        /*0026*/ 	.short	(.L_7 - .L_6)
	.align		4
.L_6:
        /*0028*/ 	.word	index@(_Z14g_vector_mul_iPjS_S_jj)
        /*002c*/ 	.word	0x00000000


	//----- nvinfo : EIATTR_REGCOUNT
	.align		4
.L_7:
        /*0030*/ 	.byte	0x04, 0x2f
        /*0032*/ 	.short	(.L_9 - .L_8)
	.align		4
.L_8:
        /*0034*/ 	.word	index@(_Z6g_fillPjjjj)
        /*0038*/ 	.word	0x0000000c


	//----- nvinfo : EIATTR_FRAME_SIZE
	.align		4
.L_9:
        /*003c*/ 	.byte	0x04, 0x11
        /*003e*/ 	.short	(.L_11 - .L_10)
	.align		4
.L_10:
        /*0040*/ 	.word	index@(_Z6g_fillPjjjj)
        /*0044*/ 	.word	0x00000000


	//----- nvinfo : EIATTR_REGCOUNT
	.align		4
.L_11:
        /*0048*/ 	.byte	0x04, 0x2f
        /*004a*/ 	.short	(.L_13 - .L_12)
	.align		4
.L_12:
        /*004c*/ 	.word	index@(_Z5g_cpyPjS_jj)
        /*0050*/ 	.word	0x00000014


	//----- nvinfo : EIATTR_FRAME_SIZE
	.align		4
.L_13:
        /*0054*/ 	.byte	0x04, 0x11
        /*0056*/ 	.short	(.L_15 - .L_14)
	.align		4
.L_14:
        /*0058*/ 	.word	index@(_Z5g_cpyPjS_jj)
        /*005c*/ 	.word	0x00000000


	//----- nvinfo : EIATTR_REGCOUNT
	.align		4
.L_15:
        /*0060*/ 	.byte	0x04, 0x2f
        /*0062*/ 	.short	(.L_17 - .L_16)
	.align		4
.L_16:
        /*0064*/ 	.word	index@(_Z12g_poly_derivPjS_j)
        /*0068*/ 	.word	0x00000012


	//----- nvinfo : EIATTR_FRAME_SIZE
	.align		4
.L_17:
        /*006c*/ 	.byte	0x04, 0x11
        /*006e*/ 	.short	(.L_19 - .L_18)
	.align		4
.L_18:
        /*0070*/ 	.word	index@(_Z12g_poly_derivPjS_j)
        /*0074*/ 	.word	0x00000000


	//----- nvinfo : EIATTR_REGCOUNT
	.align		4
.L_19:
        /*0078*/ 	.byte	0x04, 0x2f
        /*007a*/ 	.short	(.L_21 - .L_20)
	.align		4
.L_20:
        /*007c*/ 	.word	index@(_Z10g_build_n1PjS_S_S_S_j)
        /*0080*/ 	.word	0x00000018


	//----- nvinfo : EIATTR_FRAME_SIZE
	.align		4
.L_21:
        /*0084*/ 	.byte	0x04, 0x11
        /*0086*/ 	.short	(.L_23 - .L_22)
	.align		4
.L_22:
        /*0088*/ 	.word	index@(_Z10g_build_n1PjS_S_S_S_j)
        /*008c*/ 	.word	0x00000000


	//----- nvinfo : EIATTR_REGCOUNT
	.align		4
.L_23:
        /*0090*/ 	.byte	0x04, 0x2f
        /*0092*/ 	.short	(.L_25 - .L_24)
	.align		4
.L_24:
        /*0094*/ 	.word	index@(_Z10g_build_n2PjS_S_j)
        /*0098*/ 	.word	0x0000001a


	//----- nvinfo : EIATTR_FRAME_SIZE
	.align		4
.L_25:
        /*009c*/ 	.byte	0x04, 0x11
        /*009e*/ 	.short	(.L_27 - .L_26)
	.align		4
.L_26:
        /*00a0*/ 	.word	index@(_Z10g_build_n2PjS_S_j)
        /*00a4*/ 	.word	0x00000000


	//----- nvinfo : EIATTR_REGCOUNT
	.align		4
.L_27:
        /*00a8*/ 	.byte	0x04, 0x2f
        /*00aa*/ 	.short	(.L_29 - .L_28)
	.align		4
.L_28:
        /*00ac*/ 	.word	index@(_Z10g_build_n3PjS_j)
        /*00b0*/ 	.word	0x0000000e


	//----- nvinfo : EIATTR_FRAME_SIZE
	.align		4
.L_29:
        /*00b4*/ 	.byte	0x04, 0x11
        /*00b6*/ 	.short	(.L_31 - .L_30)
	.align		4
.L_30:
        /*00b8*/ 	.word	index@(_Z10g_build_n3PjS_j)
        /*00bc*/ 	.word	0x00000000


	//----- nvinfo : EIATTR_MIN_STACK_SIZE
	.align		4
.L_31:
        /*00c0*/ 	.byte	0x04, 0x12
        /*00c2*/ 	.short	(.L_33 - .L_32)
	.align		4
.L_32:
        /*00c4*/ 	.word	index@(_Z10g_build_n3PjS_j)
        /*00c8*/ 	.word	0x00000000


	//----- nvinfo : EIATTR_MIN_STACK_SIZE
	.align		4
.L_33:
        /*00cc*/ 	.byte	0x04, 0x12
        /*00ce*/ 	.short	(.L_35 - .L_34)
	.align		4
.L_34:
        /*00d0*/ 	.word	index@(_Z10g_build_n2PjS_S_j)
        /*00d4*/ 	.word	0x00000000


	//----- nvinfo : EIATTR_MIN_STACK_SIZE
	.align		4
.L_35:
        /*00d8*/ 	.byte	0x04, 0x12
        /*00da*/ 	.short	(.L_37 - .L_36)
	.align		4
.L_36:
        /*00dc*/ 	.word	index@(_Z10g_build_n1PjS_S_S_S_j)
        /*00e0*/ 	.word	0x00000000


	//----- nvinfo : EIATTR_MIN_STACK_SIZE
	.align		4
.L_37:
        /*00e4*/ 	.byte	0x04, 0x12
        /*00e6*/ 	.short	(.L_39 - .L_38)
	.align		4
.L_38:
        /*00e8*/ 	.word	index@(_Z12g_poly_derivPjS_j)
        /*00ec*/ 	.word	0x00000000


	//----- nvinfo : EIATTR_MIN_STACK_SIZE
	.align		4
.L_39:
        /*00f0*/ 	.byte	0x04, 0x12
        /*00f2*/ 	.short	(.L_41 - .L_40)
	.align		4
.L_40:
        /*00f4*/ 	.word	index@(_Z5g_cpyPjS_jj)
        /*00f8*/ 	.word	0x00000000


	//----- nvinfo : EIATTR_MIN_STACK_SIZE
	.align		4
.L_41:
        /*00fc*/ 	.byte	0x04, 0x12
        /*00fe*/ 	.short	(.L_43 - .L_42)
	.align		4
.L_42:
        /*0100*/ 	.word	index@(_Z6g_fillPjjjj)
        /*0104*/ 	.word	0x00000000


	//----- nvinfo : EIATTR_MIN_STACK_SIZE
	.align		4
.L_43:
        /*0108*/ 	.byte	0x04, 0x12
        /*010a*/ 	.short	(.L_45 - .L_44)
	.align		4
.L_44:
        /*010c*/ 	.word	index@(_Z14g_vector_mul_iPjS_S_jj)
        /*0110*/ 	.word	0x00000000


	//----- nvinfo : EIATTR_MIN_STACK_SIZE
	.align		4
.L_45:
        /*0114*/ 	.byte	0x04, 0x12
        /*0116*/ 	.short	(.L_47 - .L_46)
	.align		4
.L_46:
        /*0118*/ 	.word	index@(_Z3fntPjS_jjjS_S_S_j)
        /*011c*/ 	.word	0x00000000
.L_47:


//--------------------- .nv.compat                --------------------------
	.section	.nv.compat,"",@"SHT_CUDA_COMPAT_INFO"
	.align	4
        /*0000*/ 	.byte	0x02, 0x09, 0x00, 0x00, 0x02, 0x02, 0x01, 0x00, 0x02, 0x05, 0x05, 0x00, 0x03, 0x07, 0x01, 0x01
        /*0010*/ 	.byte	0x02, 0x03, 0x00, 0x00, 0x02, 0x06, 0x01, 0x00, 0x04, 0x0b, 0x08, 0x00, 0x09, 0x00, 0x00, 0x00
        /*0020*/ 	.byte	0x00, 0x00, 0x00, 0x00


//--------------------- .nv.info._Z10g_build_n3PjS_j --------------------------
	.section	.nv.info._Z10g_build_n3PjS_j,"",@"SHT_CUDA_INFO"
	.sectionflags	@""
	.align	4


	//----- nvinfo : EIATTR_CUDA_API_VERSION
	.align		4
        /*0000*/ 	.byte	0x04, 0x37
        /*0002*/ 	.short	(.L_49 - .L_48)
.L_48:
        /*0004*/ 	.word	0x00000082


	//----- nvinfo : EIATTR_KPARAM_INFO
	.align		4
.L_49:
        /*0008*/ 	.byte	0x04, 0x17
        /*000a*/ 	.short	(.L_51 - .L_50)
.L_50:
        /*000c*/ 	.word	0x00000000
        /*0010*/ 	.short	0x0002
        /*0012*/ 	.short	0x0010
        /*0014*/ 	.byte	0x00, 0xf0, 0x11, 0x00


	//----- nvinfo : EIATTR_KPARAM_INFO
	.align		4
.L_51:
        /*0018*/ 	.byte	0x04, 0x17
        /*001a*/ 	.short	(.L_53 - .L_52)
.L_52:
        /*001c*/ 	.word	0x00000000
        /*0020*/ 	.short	0x0001
        /*0022*/ 	.short	0x0008
        /*0024*/ 	.byte	0x00, 0xf5, 0x21, 0x00


	//----- nvinfo : EIATTR_KPARAM_INFO
	.align		4
.L_53:
        /*0028*/ 	.byte	0x04, 0x17
        /*002a*/ 	.short	(.L_55 - .L_54)
.L_54:
        /*002c*/ 	.word	0x00000000
        /*0030*/ 	.short	0x0000
        /*0032*/ 	.short	0x0000
        /*0034*/ 	.byte	0x00, 0xf5, 0x21, 0x00


	//----- nvinfo : EIATTR_SPARSE_MMA_MASK
	.align		4
.L_55:
        /*0038*/ 	.byte	0x03, 0x50
        /*003a*/ 	.short	0x0000


	//----- nvinfo : EIATTR_MAXREG_COUNT
	.align		4
        /*003c*/ 	.byte	0x03, 0x1b
        /*003e*/ 	.short	0x00ff


	//----- nvinfo : EIATTR_MERCURY_ISA_VERSION
	.align		4
        /*0040*/ 	.byte	0x03, 0x5f
        /*0042*/ 	.short	0x0101


	//----- nvinfo : EIATTR_VRC_CTA_INIT_COUNT
	.align		4
        /*0044*/ 	.byte	0x02, 0x4a
	.zero		1
	.zero		1


	//----- nvinfo : EIATTR_EXIT_INSTR_OFFSETS
	.align		4
        /*0048*/ 	.byte	0x04, 0x1c
        /*004a*/ 	.short	(.L_57 - .L_56)


	//   ....[0]....
.L_56:
        /*004c*/ 	.word	0x00000090


	//   ....[1]....
        /*0050*/ 	.word	0x000002b0


	//   ....[2]....
        /*0054*/ 	.word	0x00000e60


	//   ....[3]....
        /*0058*/ 	.word	0x00001090


	//----- nvinfo : EIATTR_CRS_STACK_SIZE
	.align		4
.L_57:
        /*005c*/ 	.byte	0x04, 0x1e
        /*005e*/ 	.short	(.L_59 - .L_58)
.L_58:
        /*0060*/ 	.word	0x00000000


	//----- nvinfo : EIATTR_CBANK_PARAM_SIZE
	.align		4
.L_59:
        /*0064*/ 	.byte	0x03, 0x19
        /*0066*/ 	.short	0x0014


	//----- nvinfo : EIATTR_PARAM_CBANK
	.align		4
        /*0068*/ 	.byte	0x04, 0x0a
        /*006a*/ 	.short	(.L_61 - .L_60)
	.align		4
.L_60:
        /*006c*/ 	.word	index@(.nv.constant0._Z10g_build_n3PjS_j)
        /*0070*/ 	.short	0x0380
        /*0072*/ 	.short	0x0014


	//----- nvinfo : EIATTR_SW_WAR
	.align		4
.L_61:
        /*0074*/ 	.byte	0x04, 0x36
        /*0076*/ 	.short	(.L_63 - .L_62)
.L_62:
        /*0078*/ 	.word	0x00000008
.L_63:


//--------------------- .nv.info._Z10g_build_n2PjS_S_j --------------------------
	.section	.nv.info._Z10g_build_n2PjS_S_j,"",@"SHT_CUDA_INFO"
	.sectionflags	@""
	.align	4


	//----- nvinfo : EIATTR_CUDA_API_VERSION
	.align		4
        /*0000*/ 	.byte	0x04, 0x37
        /*0002*/ 	.short	(.L_65 - .L_64)
.L_64:
        /*0004*/ 	.word	0x00000082


	//----- nvinfo : EIATTR_KPARAM_INFO
	.align		4
.L_65:
        /*0008*/ 	.byte	0x04, 0x17
        /*000a*/ 	.short	(.L_67 - .L_66)
.L_66:
        /*000c*/ 	.word	0x00000000
        /*0010*/ 	.short	0x0003
        /*0012*/ 	.short	0x0018
        /*0014*/ 	.byte	0x00, 0xf0, 0x11, 0x00


	//----- nvinfo : EIATTR_KPARAM_INFO
	.align		4
.L_67:
        /*0018*/ 	.byte	0x04, 0x17
        /*001a*/ 	.short	(.L_69 - .L_68)
.L_68:
        /*001c*/ 	.word	0x00000000
        /*0020*/ 	.short	0x0002
        /*0022*/ 	.short	0x0010
        /*0024*/ 	.byte	0x00, 0xf5, 0x21, 0x00


	//----- nvinfo : EIATTR_KPARAM_INFO
	.align		4
.L_69:
        /*0028*/ 	.byte	0x04, 0x17
        /*002a*/ 	.short	(.L_71 - .L_70)
.L_70:
        /*002c*/ 	.word	0x00000000
        /*0030*/ 	.short	0x0001
        /*0032*/ 	.short	0x0008
        /*0034*/ 	.byte	0x00, 0xf5, 0x21, 0x00


	//----- nvinfo : EIATTR_KPARAM_INFO
	.align		4
.L_71:
        /*0038*/ 	.byte	0x04, 0x17
        /*003a*/ 	.short	(.L_73 - .L_72)
.L_72:
        /*003c*/ 	.word	0x00000000
        /*0040*/ 	.short	0x0000
        /*0042*/ 	.short	0x0000
        /*0044*/ 	.byte	0x00, 0xf5, 0x21, 0x00


	//----- nvinfo : EIATTR_SPARSE_MMA_MASK
	.align		4
.L_73:
        /*0048*/ 	.byte	0x03, 0x50
        /*004a*/ 	.short	0x0000


	//----- nvinfo : EIATTR_MAXREG_COUNT
	.align		4
        /*004c*/ 	.byte	0x03, 0x1b
        /*004e*/ 	.short	0x00ff


	//----- nvinfo : EIATTR_MERCURY_ISA_VERSION
	.align		4
        /*0050*/ 	.byte	0x03, 0x5f
        /*0052*/ 	.short	0x0101


	//----- nvinfo : EIATTR_VRC_CTA_INIT_COUNT
	.align		4
        /*0054*/ 	.byte	0x02, 0x4a
	.zero		1
	.zero		1


	//----- nvinfo : EIATTR_EXIT_INSTR_OFFSETS
	.align		4
        /*0058*/ 	.byte	0x04, 0x1c
        /*005a*/ 	.short	(.L_75 - .L_74)


	//   ....[0]....
.L_74:
        /*005c*/ 	.word	0x00000090


	//   ....[1]....
        /*0060*/ 	.word	0x00000290


	//   ....[2]....
        /*0064*/ 	.word	0x000004d0


	//----- nvinfo : EIATTR_CRS_STACK_SIZE
	.align		4
.L_75:
        /*0068*/ 	.byte	0x04, 0x1e
        /*006a*/ 	.short	(.L_77 - .L_76)
.L_76:
        /*006c*/ 	.word	0x00000000


	//----- nvinfo : EIATTR_CBANK_PARAM_SIZE
	.align		4
.L_77:
        /*0070*/ 	.byte	0x03, 0x19
        /*0072*/ 	.short	0x001c


	//----- nvinfo : EIATTR_PARAM_CBANK
	.align		4
        /*0074*/ 	.byte	0x04, 0x0a
        /*0076*/ 	.short	(.L_79 - .L_78)
	.align		4
.L_78:
        /*0078*/ 	.word	index@(.nv.constant0._Z10g_build_n2PjS_S_j)
        /*007c*/ 	.short	0x0380
        /*007e*/ 	.short	0x001c


	//----- nvinfo : EIATTR_SW_WAR
	.align		4
.L_79:
        /*0080*/ 	.byte	0x04, 0x36
        /*0082*/ 	.short	(.L_81 - .L_80)
.L_80:
        /*0084*/ 	.word	0x00000008
.L_81:


//--------------------- .nv.info._Z10g_build_n1PjS_S_S_S_j --------------------------
	.section	.nv.info._Z10g_build_n1PjS_S_S_S_j,"",@"SHT_CUDA_INFO"
	.sectionflags	@""
	.align	4


	//----- nvinfo : EIATTR_CUDA_API_VERSION
	.align		4
        /*0000*/ 	.byte	0x04, 0x37
        /*0002*/ 	.short	(.L_83 - .L_82)
.L_82:
        /*0004*/ 	.word	0x00000082


	//----- nvinfo : EIATTR_KPARAM_INFO
	.align		4
.L_83:
        /*0008*/ 	.byte	0x04, 0x17
        /*000a*/ 	.short	(.L_85 - .L_84)
.L_84:
        /*000c*/ 	.word	0x00000000
        /*0010*/ 	.short	0x0005
        /*0012*/ 	.short	0x0028
        /*0014*/ 	.byte	0x00, 0xf0, 0x11, 0x00


	//----- nvinfo : EIATTR_KPARAM_INFO
	.align		4
.L_85:
        /*0018*/ 	.byte	0x04, 0x17
        /*001a*/ 	.short	(.L_87 - .L_86)
.L_86:
        /*001c*/ 	.word	0x00000000
        /*0020*/ 	.short	0x0004
        /*0022*/ 	.short	0x0020
        /*0024*/ 	.byte	0x00, 0xf5, 0x21, 0x00


	//----- nvinfo : EIATTR_KPARAM_INFO
	.align		4
.L_87:
        /*0028*/ 	.byte	0x04, 0x17
        /*002a*/ 	.short	(.L_89 - .L_88)
.L_88:
        /*002c*/ 	.word	0x00000000
        /*0030*/ 	.short	0x0003
        /*0032*/ 	.short	0x0018
        /*0034*/ 	.byte	0x00, 0xf5, 0x21, 0x00


	//----- nvinfo : EIATTR_KPARAM_INFO
	.align		4
.L_89:
        /*0038*/ 	.byte	0x04, 0x17
        /*003a*/ 	.short	(.L_91 - .L_90)
.L_90:
        /*003c*/ 	.word	0x00000000
        /*0040*/ 	.short	0x0002
        /*0042*/ 	.short	0x0010
        /*0044*/ 	.byte	0x00, 0xf5, 0x21, 0x00


	//----- nvinfo : EIATTR_KPARAM_INFO
	.align		4
.L_91:
        /*0048*/ 	.byte	0x04, 0x17
        /*004a*/ 	.short	(.L_93 - .L_92)
.L_92:
        /*004c*/ 	.word	0x00000000
        /*0050*/ 	.short	0x0001
        /*0052*/ 	.short	0x0008
        /*0054*/ 	.byte	0x00, 0xf5, 0x21, 0x00


	//----- nvinfo : EIATTR_KPARAM_INFO
	.align		4
.L_93:
        /*0058*/ 	.byte	0x04, 0x17
        /*005a*/ 	.short	(.L_95 - .L_94)
.L_94:
        /*005c*/ 	.word	0x00000000
        /*0060*/ 	.short	0x0000
        /*0062*/ 	.short	0x0000
        /*0064*/ 	.byte	0x00, 0xf5, 0x21, 0x00


	//----- nvinfo : EIATTR_SPARSE_MMA_MASK
	.align		4
.L_95:
        /*0068*/ 	.byte	0x03, 0x50
        /*006a*/ 	.short	0x0000


	//----- nvinfo : EIATTR_MAXREG_COUNT
	.align		4
        /*006c*/ 	.byte	0x03, 0x1b
        /*006e*/ 	.short	0x00ff


	//----- nvinfo : EIATTR_MERCURY_ISA_VERSION
	.align		4
        /*0070*/ 	.byte	0x03, 0x5f
        /*0072*/ 	.short	0x0101


	//----- nvinfo : EIATTR_VRC_CTA_INIT_COUNT
	.align		4
        /*0074*/ 	.byte	0x02, 0x4a
	.zero		1
	.zero		1


	//----- nvinfo : EIATTR_EXIT_INSTR_OFFSETS
	.align		4
        /*0078*/ 	.byte	0x04, 0x1c
        /*007a*/ 	.short	(.L_97 - .L_96)


	//   ....[0]....
.L_96:
        /*007c*/ 	.word	0x00000090


	//   ....[1]....
        /*0080*/ 	.word	0x00000390


	//   ....[2]....
        /*0084*/ 	.word	0x000008d0


	//----- nvinfo : EIATTR_CRS_STACK_SIZE
	.align		4
.L_97:
        /*0088*/ 	.byte	0x04, 0x1e
        /*008a*/ 	.short	(.L_99 - .L_98)
.L_98:
        /*008c*/ 	.word	0x00000000


	//----- nvinfo : EIATTR_CBANK_PARAM_SIZE
	.align		4
.L_99:
        /*0090*/ 	.byte	0x03, 0x19
        /*0092*/ 	.short	0x002c


	//----- nvinfo : EIATTR_PARAM_CBANK
	.align		4
        /*0094*/ 	.byte	0x04, 0x0a
        /*0096*/ 	.short	(.L_101 - .L_100)
	.align		4
.L_100:
        /*0098*/ 	.word	index@(.nv.constant0._Z10g_build_n1PjS_S_S_S_j)
        /*009c*/ 	.short	0x0380
        /*009e*/ 	.short	0x002c


	//----- nvinfo : EIATTR_SW_WAR
	.align		4
.L_101:
        /*00a0*/ 	.byte	0x04, 0x36
        /*00a2*/ 	.short	(.L_103 - .L_102)
.L_102:
        /*00a4*/ 	.word	0x00000008
.L_103:


//--------------------- .nv.info._Z12g_poly_derivPjS_j --------------------------
	.section	.nv.info._Z12g_poly_derivPjS_j,"",@"SHT_CUDA_INFO"
	.sectionflags	@""
	.align	4


	//----- nvinfo : EIATTR_CUDA_API_VERSION
	.align		4
        /*0000*/ 	.byte	0x04, 0x37
        /*0002*/ 	.short	(.L_105 - .L_104)
.L_104:
        /*0004*/ 	.word	0x00000082


	//----- nvinfo : EIATTR_KPARAM_INFO
	.align		4
.L_105:
        /*0008*/ 	.byte	0x04, 0x17
        /*000a*/ 	.short	(.L_107 - .L_106)
.L_106:
        /*000c*/ 	.word	0x00000000
        /*0010*/ 	.short	0x0002
        /*0012*/ 	.short	0x0010
        /*0014*/ 	.byte	0x00, 0xf0, 0x11, 0x00


	//----- nvinfo : EIATTR_KPARAM_INFO
	.align		4
.L_107:
        /*0018*/ 	.byte	0x04, 0x17
        /*001a*/ 	.short	(.L_109 - .L_108)
.L_108:
        /*001c*/ 	.word	0x00000000
        /*0020*/ 	.short	0x0001
        /*0022*/ 	.short	0x0008
        /*0024*/ 	.byte	0x00, 0xf5, 0x21, 0x00


	//----- nvinfo : EIATTR_KPARAM_INFO
	.align		4
.L_109:
        /*0028*/ 	.byte	0x04, 0x17
        /*002a*/ 	.short	(.L_111 - .L_110)
.L_110:
        /*002c*/ 	.word	0x00000000
        /*0030*/ 	.short	0x0000
        /*0032*/ 	.short	0x0000
        /*0034*/ 	.byte	0x00, 0xf5, 0x21, 0x00


	//----- nvinfo : EIATTR_SPARSE_MMA_MASK
	.align		4
.L_111:
        /*0038*/ 	.byte	0x03, 0x50
        /*003a*/ 	.short	0x0000


	//----- nvinfo : EIATTR_MAXREG_COUNT
	.align		4
        /*003c*/ 	.byte	0x03, 0x1b
        /*003e*/ 	.short	0x00ff


	//----- nvinfo : EIATTR_MERCURY_ISA_VERSION
	.align		4
        /*0040*/ 	.byte	0x03, 0x5f
        /*0042*/ 	.short	0x0101


	//----- nvinfo : EIATTR_VRC_CTA_INIT_COUNT
	.align		4
        /*0044*/ 	.byte	0x02, 0x4a
	.zero		1
	.zero		1


	//----- nvinfo : EIATTR_EXIT_INSTR_OFFSETS
	.align		4
        /*0048*/ 	.byte	0x04, 0x1c
        /*004a*/ 	.short	(.L_113 - .L_112)


	//   ....[0]....
.L_112:
        /*004c*/ 	.word	0x00000090


	//   ....[1]....
        /*0050*/ 	.word	0x00000310


	//   ....[2]....
        /*0054*/ 	.word	0x00000640


	//----- nvinfo : EIATTR_CRS_STACK_SIZE
	.align		4
.L_113:
        /*0058*/ 	.byte	0x04, 0x1e
        /*005a*/ 	.short	(.L_115 - .L_114)
.L_114:
        /*005c*/ 	.word	0x00000000


	//----- nvinfo : EIATTR_CBANK_PARAM_SIZE
	.align		4
.L_115:
        /*0060*/ 	.byte	0x03, 0x19
        /*0062*/ 	.short	0x0014


	//----- nvinfo : EIATTR_PARAM_CBANK
	.align		4
        /*0064*/ 	.byte	0x04, 0x0a
        /*0066*/ 	.short	(.L_117 - .L_116)
	.align		4
.L_116:
        /*0068*/ 	.word	index@(.nv.constant0._Z12g_poly_derivPjS_j)
        /*006c*/ 	.short	0x0380
        /*006e*/ 	.short	0x0014


	//----- nvinfo : EIATTR_SW_WAR
	.align		4
.L_117:
        /*0070*/ 	.byte	0x04, 0x36
        /*0072*/ 	.short	(.L_119 - .L_118)
.L_118:
        /*0074*/ 	.word	0x00000008
.L_119:


//--------------------- .nv.info._Z5g_cpyPjS_jj   --------------------------
	.section	.nv.info._Z5g_cpyPjS_jj,"",@"SHT_CUDA_INFO"
	.sectionflags	@""
	.align	4


	//----- nvinfo : EIATTR_CUDA_API_VERSION
	.align		4
        /*0000*/ 	.byte	0x04, 0x37
        /*0002*/ 	.short	(.L_121 - .L_120)
.L_120:
        /*0004*/ 	.word	0x00000082


	//----- nvinfo : EIATTR_KPARAM_INFO
	.align		4
.L_121:
        /*0008*/ 	.byte	0x04, 0x17
        /*000a*/ 	.short	(.L_123 - .L_122)
.L_122:
        /*000c*/ 	.word	0x00000000
        /*0010*/ 	.short	0x0003
        /*0012*/ 	.short	0x0014
        /*0014*/ 	.byte	0x00, 0xf0, 0x11, 0x00


	//----- nvinfo : EIATTR_KPARAM_INFO
	.align		4
.L_123:
        /*0018*/ 	.byte	0x04, 0x17
        /*001a*/ 	.short	(.L_125 - .L_124)
.L_124:
        /*001c*/ 	.word	0x00000000
        /*0020*/ 	.short	0x0002
        /*0022*/ 	.short	0x0010
        /*0024*/ 	.byte	0x00, 0xf0, 0x11, 0x00


	//----- nvinfo : EIATTR_KPARAM_INFO
	.align		4
.L_125:
        /*0028*/ 	.byte	0x04, 0x17
        /*002a*/ 	.short	(.L_127 - .L_126)
.L_126:
        /*002c*/ 	.word	0x00000000
        /*0030*/ 	.short	0x0001
        /*0032*/ 	.short	0x0008
        /*0034*/ 	.byte	0x00, 0xf5, 0x21, 0x00


	//----- nvinfo : EIATTR_KPARAM_INFO
	.align		4
.L_127:
        /*0038*/ 	.byte	0x04, 0x17
        /*003a*/ 	.short	(.L_129 - .L_128)
.L_128:
        /*003c*/ 	.word	0x00000000
        /*0040*/ 	.short	0x0000
        /*0042*/ 	.short	0x0000
        /*0044*/ 	.byte	0x00, 0xf5, 0x21, 0x00


	//----- nvinfo : EIATTR_SPARSE_MMA_MASK
	.align		4
.L_129:
        /*0048*/ 	.byte	0x03, 0x50
        /*004a*/ 	.short	0x0000


	//----- nvinfo : EIATTR_MAXREG_COUNT
	.align		4
        /*004c*/ 	.byte	0x03, 0x1b
        /*004e*/ 	.short	0x00ff


	//----- nvinfo : EIATTR_MERCURY_ISA_VERSION
	.align		4
        /*0050*/ 	.byte	0x03, 0x5f
        /*0052*/ 	.short	0x0101


	//----- nvinfo : EIATTR_VRC_CTA_INIT_COUNT
	.align		4
        /*0054*/ 	.byte	0x02, 0x4a
	.zero		1
	.zero		1


	//----- nvinfo : EIATTR_EXIT_INSTR_OFFSETS
	.align		4
        /*0058*/ 	.byte	0x04, 0x1c
        /*005a*/ 	.short	(.L_131 - .L_130)


	//   ....[0]....
.L_130:
        /*005c*/ 	.word	0x00000090


	//   ....[1]....
        /*0060*/ 	.word	0x00000280


	//   ....[2]....
        /*0064*/ 	.word	0x00000870


	//   ....[3]....
        /*0068*/ 	.word	0x000009c0


	//----- nvinfo : EIATTR_CRS_STACK_SIZE
	.align		4
.L_131:
        /*006c*/ 	.byte	0x04, 0x1e
        /*006e*/ 	.short	(.L_133 - .L_132)
.L_132:
        /*0070*/ 	.word	0x00000000


	//----- nvinfo : EIATTR_CBANK_PARAM_SIZE
	.align		4
.L_133:
        /*0074*/ 	.byte	0x03, 0x19
        /*0076*/ 	.short	0x0018


	//----- nvinfo : EIATTR_PARAM_CBANK
	.align		4
        /*0078*/ 	.byte	0x04, 0x0a
        /*007a*/ 	.short	(.L_135 - .L_134)
	.align		4
.L_134:
        /*007c*/ 	.word	index@(.nv.constant0._Z5g_cpyPjS_jj)
        /*0080*/ 	.short	0x0380
        /*0082*/ 	.short	0x0018


	//----- nvinfo : EIATTR_SW_WAR
	.align		4
.L_135:
        /*0084*/ 	.byte	0x04, 0x36
        /*0086*/ 	.short	(.L_137 - .L_136)
.L_136:
        /*0088*/ 	.word	0x00000008
.L_137:


//--------------------- .nv.info._Z6g_fillPjjjj   --------------------------
	.section	.nv.info._Z6g_fillPjjjj,"",@"SHT_CUDA_INFO"
	.sectionflags	@""
	.align	4


	//----- nvinfo : EIATTR_CUDA_API_VERSION
	.align		4
        /*0000*/ 	.byte	0x04, 0x37
        /*0002*/ 	.short	(.L_139 - .L_138)
.L_138:
        /*0004*/ 	.word	0x00000082


	//----- nvinfo : EIATTR_KPARAM_INFO
	.align		4
.L_139:
        /*0008*/ 	.byte	0x04, 0x17
        /*000a*/ 	.short	(.L_141 - .L_140)
.L_140:
        /*000c*/ 	.word	0x00000000
        /*0010*/ 	.short	0x0003
        /*0012*/ 	.short	0x0010
        /*0014*/ 	.byte	0x00, 0xf0, 0x11, 0x00


	//----- nvinfo : EIATTR_KPARAM_INFO
	.align		4
.L_141:
        /*0018*/ 	.byte	0x04, 0x17
        /*001a*/ 	.short	(.L_143 - .L_142)
.L_142:
        /*001c*/ 	.word	0x00000000
        /*0020*/ 	.short	0x0002
        /*0022*/ 	.short	0x000c
        /*0024*/ 	.byte	0x00, 0xf0, 0x11, 0x00


	//----- nvinfo : EIATTR_KPARAM_INFO
	.align		4
.L_143:
        /*0028*/ 	.byte	0x04, 0x17
        /*002a*/ 	.short	(.L_145 - .L_144)
.L_144:
        /*002c*/ 	.word	0x00000000
        /*0030*/ 	.short	0x0001
        /*0032*/ 	.short	0x0008
        /*0034*/ 	.byte	0x00, 0xf0, 0x11, 0x00


	//----- nvinfo : EIATTR_KPARAM_INFO
	.align		4
.L_145:
        /*0038*/ 	.byte	0x04, 0x17
        /*003a*/ 	.short	(.L_147 - .L_146)
.L_146:
        /*003c*/ 	.word	0x00000000
        /*0040*/ 	.short	0x0000
        /*0042*/ 	.short	0x0000
        /*0044*/ 	.byte	0x00, 0xf5, 0x21, 0x00


	//----- nvinfo : EIATTR_SPARSE_MMA_MASK
	.align		4
.L_147:
        /*0048*/ 	.byte	0x03, 0x50
        /*004a*/ 	.short	0x0000


	//----- nvinfo : EIATTR_MAXREG_COUNT
	.align		4
        /*004c*/ 	.byte	0x03, 0x1b
        /*004e*/ 	.short	0x00ff


	//----- nvinfo : EIATTR_MERCURY_ISA_VERSION
	.align		4
        /*0050*/ 	.byte	0x03, 0x5f
        /*0052*/ 	.short	0x0101


	//----- nvinfo : EIATTR_VRC_CTA_INIT_COUNT
	.align		4
        /*0054*/ 	.byte	0x02, 0x4a
	.zero		1
	.zero		1


	//----- nvinfo : EIATTR_EXIT_INSTR_OFFSETS
	.align		4
        /*0058*/ 	.byte	0x04, 0x1c
        /*005a*/ 	.short	(.L_149 - .L_148)


	//   ....[0]....
.L_148:
        /*005c*/ 	.word	0x000000a0


	//   ....[1]....
        /*0060*/ 	.word	0x00000330


	//   ....[2]....
        /*0064*/ 	.word	0x00000460


	//   ....[3]....
        /*0068*/ 	.word	0x00000510


	//   ....[4]....
        /*006c*/ 	.word	0x000005d0


	//----- nvinfo : EIATTR_CRS_STACK_SIZE
	.align		4
.L_149:
        /*0070*/ 	.byte	0x04, 0x1e
        /*0072*/ 	.short	(.L_151 - .L_150)
.L_150:
        /*0074*/ 	.word	0x00000000


	//----- nvinfo : EIATTR_CBANK_PARAM_SIZE
	.align		4
.L_151:
        /*0078*/ 	.byte	0x03, 0x19
        /*007a*/ 	.short	0x0014


	//----- nvinfo : EIATTR_PARAM_CBANK
	.align		4
        /*007c*/ 	.byte	0x04, 0x0a
        /*007e*/ 	.short	(.L_153 - .L_152)
	.align		4
.L_152:
        /*0080*/ 	.word	index@(.nv.constant0._Z6g_fillPjjjj)
        /*0084*/ 	.short	0x0380
        /*0086*/ 	.short	0x0014


	//----- nvinfo : EIATTR_SW_WAR
	.align		4
.L_153:
        /*0088*/ 	.byte	0x04, 0x36
        /*008a*/ 	.short	(.L_155 - .L_154)
.L_154:
        /*008c*/ 	.word	0x00000008
.L_155:


//--------------------- .nv.info._Z14g_vector_mul_iPjS_S_jj --------------------------
	.section	.nv.info._Z14g_vector_mul_iPjS_S_jj,"",@"SHT_CUDA_INFO"
	.sectionflags	@""
	.align	4


	//----- nvinfo : EIATTR_CUDA_API_VERSION
	.align		4
        /*0000*/ 	.byte	0x04, 0x37
        /*0002*/ 	.short	(.L_157 - .L_156)
.L_156:
        /*0004*/ 	.word	0x00000082


	//----- nvinfo : EIATTR_KPARAM_INFO
	.align		4
.L_157:
        /*0008*/ 	.byte	0x04, 0x17
        /*000a*/ 	.short	(.L_159 - .L_158)
.L_158:
        /*000c*/ 	.word	0x00000000
        /*0010*/ 	.short	0x0004
        /*0012*/ 	.short	0x001c
        /*0014*/ 	.byte	0x00, 0xf0, 0x11, 0x00


	//----- nvinfo : EIATTR_KPARAM_INFO
	.align		4
.L_159:
        /*0018*/ 	.byte	0x04, 0x17
        /*001a*/ 	.short	(.L_161 - .L_160)
.L_160:
        /*001c*/ 	.word	0x00000000
        /*0020*/ 	.short	0x0003
        /*0022*/ 	.short	0x0018
        /*0024*/ 	.byte	0x00, 0xf0, 0x11, 0x00


	//----- nvinfo : EIATTR_KPARAM_INFO
	.align		4
.L_161:
        /*0028*/ 	.byte	0x04, 0x17
        /*002a*/ 	.short	(.L_163 - .L_162)
.L_162:
        /*002c*/ 	.word	0x00000000
        /*0030*/ 	.short	0x0002
        /*0032*/ 	.short	0x0010
        /*0034*/ 	.byte	0x00, 0xf5, 0x21, 0x00


	//----- nvinfo : EIATTR_KPARAM_INFO
	.align		4
.L_163:
        /*0038*/ 	.byte	0x04, 0x17
        /*003a*/ 	.short	(.L_165 - .L_164)
.L_164:
        /*003c*/ 	.word	0x00000000
        /*0040*/ 	.short	0x0001
        /*0042*/ 	.short	0x0008
        /*0044*/ 	.byte	0x00, 0xf5, 0x21, 0x00


	//----- nvinfo : EIATTR_KPARAM_INFO
	.align		4
.L_165:
        /*0048*/ 	.byte	0x04, 0x17
        /*004a*/ 	.short	(.L_167 - .L_166)
.L_166:
        /*004c*/ 	.word	0x00000000
        /*0050*/ 	.short	0x0000
        /*0052*/ 	.short	0x0000
        /*0054*/ 	.byte	0x00, 0xf5, 0x21, 0x00


	//----- nvinfo : EIATTR_SPARSE_MMA_MASK
	.align		4
.L_167:
        /*0058*/ 	.byte	0x03, 0x50
        /*005a*/ 	.short	0x0000


	//----- nvinfo : EIATTR_MAXREG_COUNT
	.align		4
        /*005c*/ 	.byte	0x03, 0x1b
        /*005e*/ 	.short	0x00ff


	//----- nvinfo : EIATTR_MERCURY_ISA_VERSION
	.align		4
        /*0060*/ 	.byte	0x03, 0x5f
        /*0062*/ 	.short	0x0101


	//----- nvinfo : EIATTR_VRC_CTA_INIT_COUNT
	.align		4
        /*0064*/ 	.byte	0x02, 0x4a
	.zero		1
	.zero		1


	//----- nvinfo : EIATTR_EXIT_INSTR_OFFSETS
	.align		4
        /*0068*/ 	.byte	0x04, 0x1c
        /*006a*/ 	.short	(.L_169 - .L_168)


	//   ....[0]....
.L_168:
        /*006c*/ 	.word	0x00000090


	//   ....[1]....
        /*0070*/ 	.word	0x00000390


	//   ....[2]....
        /*0074*/ 	.word	0x000007d0


	//----- nvinfo : EIATTR_CRS_STACK_SIZE
	.align		4
.L_169:
        /*0078*/ 	.byte	0x04, 0x1e
        /*007a*/ 	.short	(.L_171 - .L_170)
.L_170:
        /*007c*/ 	.word	0x00000000


	//----- nvinfo : EIATTR_CBANK_PARAM_SIZE
	.align		4
.L_171:
        /*0080*/ 	.byte	0x03, 0x19
        /*0082*/ 	.short	0x0020


	//----- nvinfo : EIATTR_PARAM_CBANK
	.align		4
        /*0084*/ 	.byte	0x04, 0x0a
        /*0086*/ 	.short	(.L_173 - .L_172)
	.align		4
.L_172:
        /*0088*/ 	.word	index@(.nv.constant0._Z14g_vector_mul_iPjS_S_jj)
        /*008c*/ 	.short	0x0380
        /*008e*/ 	.short	0x0020


	//----- nvinfo : EIATTR_SW_WAR
	.align		4
.L_173:
        /*0090*/ 	.byte	0x04, 0x36
        /*0092*/ 	.short	(.L_175 - .L_174)
.L_174:
        /*0094*/ 	.word	0x00000008
.L_175:


//--------------------- .nv.info._Z3fntPjS_jjjS_S_S_j --------------------------
	.section	.nv.info._Z3fntPjS_jjjS_S_S_j,"",@"SHT_CUDA_INFO"
	.sectionflags	@""
	.align	4


	//----- nvinfo : EIATTR_CUDA_API_VERSION
	.align		4
        /*0000*/ 	.byte	0x04, 0x37
        /*0002*/ 	.short	(.L_177 - .L_176)
.L_176:
        /*0004*/ 	.word	0x00000082


	//----- nvinfo : EIATTR_KPARAM_INFO
	.align		4
.L_177:
        /*0008*/ 	.byte	0x04, 0x17
        /*000a*/ 	.short	(.L_179 - .L_178)
.L_178:
        /*000c*/ 	.word	0x00000000
        /*0010*/ 	.short	0x0008
        /*0012*/ 	.short	0x0038
        /*0014*/ 	.byte	0x00, 0xf0, 0x11, 0x00


	//----- nvinfo : EIATTR_KPARAM_INFO
	.align		4
.L_179:
        /*0018*/ 	.byte	0x04, 0x17
        /*001a*/ 	.short	(.L_181 - .L_180)
.L_180:
        /*001c*/ 	.word	0x00000000
        /*0020*/ 	.short	0x0007
        /*0022*/ 	.short	0x0030
        /*0024*/ 	.byte	0x00, 0xf5, 0x21, 0x00


	//----- nvinfo : EIATTR_KPARAM_INFO
	.align		4
.L_181:
        /*0028*/ 	.byte	0x04, 0x17
        /*002a*/ 	.short	(.L_183 - .L_182)
.L_182:
        /*002c*/ 	.word	0x00000000
        /*0030*/ 	.short	0x0006
        /*0032*/ 	.short	0x0028
        /*0034*/ 	.byte	0x00, 0xf5, 0x21, 0x00


	//----- nvinfo : EIATTR_KPARAM_INFO
	.align		4
.L_183:
        /*0038*/ 	.byte	0x04, 0x17
        /*003a*/ 	.short	(.L_185 - .L_184)
.L_184:
        /*003c*/ 	.word	0x00000000
        /*0040*/ 	.short	0x0005
        /*0042*/ 	.short	0x0020
        /*0044*/ 	.byte	0x00, 0xf5, 0x21, 0x00


	//----- nvinfo : EIATTR_KPARAM_INFO
	.align		4
.L_185:
        /*0048*/ 	.byte	0x04, 0x17
        /*004a*/ 	.short	(.L_187 - .L_186)
.L_186:
        /*004c*/ 	.word	0x00000000
        /*0050*/ 	.short	0x0004
        /*0052*/ 	.short	0x0018
        /*0054*/ 	.byte	0x00, 0xf0, 0x11, 0x00


	//----- nvinfo : EIATTR_KPARAM_INFO
	.align		4
.L_187:
        /*0058*/ 	.byte	0x04, 0x17
        /*005a*/ 	.short	(.L_189 - .L_188)
.L_188:
        /*005c*/ 	.word	0x00000000
        /*0060*/ 	.short	0x0003
        /*0062*/ 	.short	0x0014
        /*0064*/ 	.byte	0x00, 0xf0, 0x11, 0x00


	//----- nvinfo : EIATTR_KPARAM_INFO
	.align		4
.L_189:
        /*0068*/ 	.byte	0x04, 0x17
        /*006a*/ 	.short	(.L_191 - .L_190)
.L_190:
        /*006c*/ 	.word	0x00000000
        /*0070*/ 	.short	0x0002
        /*0072*/ 	.short	0x0010
        /*0074*/ 	.byte	0x00, 0xf0, 0x11, 0x00


	//----- nvinfo : EIATTR_KPARAM_INFO
	.align		4
.L_191:
        /*0078*/ 	.byte	0x04, 0x17
        /*007a*/ 	.short	(.L_193 - .L_192)
.L_192:
        /*007c*/ 	.word	0x00000000
        /*0080*/ 	.short	0x0001
        /*0082*/ 	.short	0x0008
        /*0084*/ 	.byte	0x00, 0xf5, 0x21, 0x00


	//----- nvinfo : EIATTR_KPARAM_INFO
	.align		4
.L_193:
        /*0088*/ 	.byte	0x04, 0x17
        /*008a*/ 	.short	(.L_195 - .L_194)
.L_194:
        /*008c*/ 	.word	0x00000000
        /*0090*/ 	.short	0x0000
        /*0092*/ 	.short	0x0000
        /*0094*/ 	.byte	0x00, 0xf5, 0x21, 0x00


	//----- nvinfo : EIATTR_SPARSE_MMA_MASK
	.align		4
.L_195:
        /*0098*/ 	.byte	0x03, 0x50
        /*009a*/ 	.short	0x0000


	//----- nvinfo : EIATTR_MAXREG_COUNT
	.align		4
        /*009c*/ 	.byte	0x03, 0x1b
        /*009e*/ 	.short	0x00ff


	//----- nvinfo : EIATTR_NUM_BARRIERS
	.align		4
        /*00a0*/ 	.byte	0x02, 0x4c
        /*00a2*/ 	.byte	0x01
	.zero		1


	//----- nvinfo : EIATTR_MERCURY_ISA_VERSION
	.align		4
        /*00a4*/ 	.byte	0x03, 0x5f
        /*00a6*/ 	.short	0x0101


	//----- nvinfo : EIATTR_VRC_CTA_INIT_COUNT
	.align		4
        /*00a8*/ 	.byte	0x02, 0x4a
	.zero		1
	.zero		1


	//----- nvinfo : EIATTR_EXIT_INSTR_OFFSETS
	.align		4
        /*00ac*/ 	.byte	0x04, 0x1c
        /*00ae*/ 	.short	(.L_197 - .L_196)


	//   ....[0]....
.L_196:
        /*00b0*/ 	.word	0x00001d60


	//   ....[1]....
        /*00b4*/ 	.word	0x00002020


	//   ....[2]....
        /*00b8*/ 	.word	0x00002650


	//----- nvinfo : EIATTR_CRS_STACK_SIZE
	.align		4
.L_197:
        /*00bc*/ 	.byte	0x04, 0x1e
        /*00be*/ 	.short	(.L_199 - .L_198)
.L_198:
        /*00c0*/ 	.word	0x00000000


	//----- nvinfo : EIATTR_CBANK_PARAM_SIZE
	.align		4
.L_199:
        /*00c4*/ 	.byte	0x03, 0x19
        /*00c6*/ 	.short	0x003c


	//----- nvinfo : EIATTR_PARAM_CBANK
	.align		4
        /*00c8*/ 	.byte	0x04, 0x0a
        /*00ca*/ 	.short	(.L_201 - .L_200)
	.align		4
.L_200:
        /*00cc*/ 	.word	index@(.nv.constant0._Z3fntPjS_jjjS_S_S_j)
        /*00d0*/ 	.short	0x0380
        /*00d2*/ 	.short	0x003c


	//----- nvinfo : EIATTR_SW_WAR
	.align		4
.L_201:
        /*00d4*/ 	.byte	0x04, 0x36
        /*00d6*/ 	.short	(.L_203 - .L_202)
.L_202:
        /*00d8*/ 	.word	0x00000008
.L_203:


//--------------------- .nv.callgraph             --------------------------
	.section	.nv.callgraph,"",@"SHT_CUDA_CALLGRAPH"
	.align	4
	.sectionentsize	8
	.align		4
        /*0000*/ 	.word	0x00000000
	.align		4
        /*0004*/ 	.word	0xffffffff
	.align		4
        /*0008*/ 	.word	0x00000000
	.align		4
        /*000c*/ 	.word	0xfffffffe
	.align		4
        /*0010*/ 	.word	0x00000000
	.align		4
        /*0014*/ 	.word	0xfffffffd
	.align		4
        /*0018*/ 	.word	0x00000000
	.align		4
        /*001c*/ 	.word	0xfffffffc


//--------------------- .text._Z10g_build_n3PjS_j --------------------------
	.section	.text._Z10g_build_n3PjS_j,"ax",@progbits
	.align	128
        .global         _Z10g_build_n3PjS_j
        .type           _Z10g_build_n3PjS_j,@function
        .size           _Z10g_build_n3PjS_j,(.L_x_69 - _Z10g_build_n3PjS_j)
        .other          _Z10g_build_n3PjS_j,@"STO_CUDA_ENTRY STV_DEFAULT"
_Z10g_build_n3PjS_j:
.text._Z10g_build_n3PjS_j:
[----:B------:R-:W-:Y:S01]  /*0000*/  LDC R1, c[0x0][0x37c] ;  /* 0x0000df00ff017b82 */ /* 0x000fe20000000800 */
[----:B------:R-:W0:Y:S07]  /*0010*/  S2R R3, SR_TID.X ;  /* 0x0000000000037919 */ /* 0x000e2e0000002100 */
[----:B------:R-:W0:Y:S08]  /*0020*/  S2UR UR4, SR_CTAID.X ;  /* 0x00000000000479c3 */ /* 0x000e300000002500 */
[----:B------:R-:W0:Y:S08]  /*0030*/  LDC R0, c[0x0][0x360] ;  /* 0x0000d800ff007b82 */ /* 0x000e300000000800 */
[----:B------:R-:W1:Y:S01]  /*0040*/  LDC R6, c[0x0][0x390] ;  /* 0x0000e400ff067b82 */ /* 0x000e620000000800 */
[----:B0-----:R-:W-:-:S04]  /*0050*/  IMAD R0, R0, UR4, R3 ;  /* 0x0000000400007c24 */ /* 0x001fc8000f8e0203 */
[----:B-1----:R-:W-:-:S04]  /*0060*/  IMAD R3, R0, R6, RZ ;  /* 0x0000000600037224 */ /* 0x002fc800078e02ff */
[----:B------:R-:W-:-:S05]  /*0070*/  IMAD.IADD R0, R3, 0x1, R6 ;  /* 0x0000000103007824 */ /* 0x000fca00078e0206 */
[----:B------:R-:W-:-:S13]  /*0080*/  ISETP.GE.U32.AND P0, PT, R3, R0, PT ;  /* 0x000000000300720c */ /* 0x000fda0003f06070 */
[----:B------:R-:W-:Y:S05]  /*0090*/  @P0 EXIT ;  /* 0x000000000000094d */ /* 0x000fea0003800000 */
[C---:B------:R-:W-:Y:S01]  /*00a0*/  VIADD R2, R6.reuse, 0xffffffff ;  /* 0xffffffff06027836 */ /* 0x040fe20000000000 */
[----:B------:R-:W-:Y:S01]  /*00b0*/  LOP3.LUT P1, R6, R6, 0x3, RZ, 0xc0, !PT ;  /* 0x0000000306067812 */ /* 0x000fe2000782c0ff */
[----:B------:R-:W0:Y:S01]  /*00c0*/  LDCU.64 UR4, c[0x0][0x358] ;  /* 0x00006b00ff0477ac */ /* 0x000e220008000a00 */
[----:B------:R-:W-:Y:S02]  /*00d0*/  IMAD.MOV.U32 R7, RZ, RZ, R3 ;  /* 0x000000ffff077224 */ /* 0x000fe400078e0003 */
[----:B------:R-:W-:-:S09]  /*00e0*/  ISETP.GE.U32.AND P0, PT, R2, 0x3, PT ;  /* 0x000000030200780c */ /* 0x000fd20003f06070 */
[----:B------:R-:W-:Y:S05]  /*00f0*/  @!P1 BRA `(.L_x_0) ;  /* 0x00000000006c9947 */ /* 0x000fea0003800000 */
[----:B------:R-:W1:Y:S08]  /*0100*/  LDC.64 R4, c[0x0][0x388] ;  /* 0x0000e200ff047b82 */ /* 0x000e700000000a00 */
[----:B------:R-:W2:Y:S01]  /*0110*/  LDC.64 R2, c[0x0][0x380] ;  /* 0x0000e000ff027b82 */ /* 0x000ea20000000a00 */
[----:B-1----:R-:W-:-:S03]  /*0120*/  IMAD.WIDE.U32 R4, R7, 0x4, R4 ;  /* 0x0000000407047825 */ /* 0x002fc600078e0004 */
[----:B------:R-:W-:Y:S01]  /*0130*/  IADD3 R8, P1, PT, R4, 0x4, RZ ;  /* 0x0000000404087810 */ /* 0x000fe20007f3e0ff */
[----:B--2---:R-:W-:-:S04]  /*0140*/  IMAD.WIDE.U32 R2, R7, 0x4, R2 ;  /* 0x0000000407027825 */ /* 0x004fc800078e0002 */
[----:B------:R-:W-:Y:S01]  /*0150*/  IMAD.IADD R7, R7, 0x1, R6 ;  /* 0x0000000107077824 */ /* 0x000fe200078e0206 */
[----:B------:R-:W-:Y:S01]  /*0160*/  MOV R11, R3 ;  /* 0x00000003000b7202 */ /* 0x000fe20000000f00 */
[----:B------:R-:W-:Y:S02]  /*0170*/  IMAD.MOV.U32 R10, RZ, RZ, R2 ;  /* 0x000000ffff0a7224 */ /* 0x000fe400078e0002 */
[----:B------:R-:W-:Y:S02]  /*0180*/  IMAD.X R9, RZ, RZ, R5, P1 ;  /* 0x000000ffff097224 */ /* 0x000fe400008e0605 */
[----:B------:R-:W-:-:S07]  /*0190*/  IMAD.MOV R6, RZ, RZ, -R6 ;  /* 0x000000ffff067224 */ /* 0x000fce00078e0a06 */
.L_x_1:
[----:B-1----:R-:W-:Y:S01]  /*01a0*/  MOV R2, R8 ;  /* 0x0000000800027202 */ /* 0x002fe20000000f00 */
[----:B------:R-:W-:-:S05]  /*01b0*/  IMAD.MOV.U32 R3, RZ, RZ, R9 ;  /* 0x000000ffff037224 */ /* 0x000fca00078e0009 */
[----:B0-----:R0:W2:Y:S01]  /*01c0*/  LDG.E R2, desc[UR4][R2.64] ;  /* 0x0000000402027981 */ /* 0x0010a2000c1e1900 */
[----:B------:R-:W-:Y:S02]  /*01d0*/  IADD3 R6, PT, PT, R6, 0x1, RZ ;  /* 0x0000000106067810 */ /* 0x000fe40007ffe0ff */
[----:B------:R-:W-:Y:S02]  /*01e0*/  IADD3 R8, P3, PT, R8, 0x4, RZ ;  /* 0x0000000408087810 */ /* 0x000fe40007f7e0ff */
[----:B------:R-:W-:-:S03]  /*01f0*/  ISETP.NE.AND P1, PT, R6, RZ, PT ;  /* 0x000000ff0600720c */ /* 0x000fc60003f25270 */
[----:B------:R-:W-:Y:S02]  /*0200*/  IMAD.X R9, RZ, RZ, R9, P3 ;  /* 0x000000ffff097224 */ /* 0x000fe400018e0609 */
[----:B0-----:R-:W-:Y:S01]  /*0210*/  IMAD.MOV.U32 R3, RZ, RZ, R11 ;  /* 0x000000ffff037224 */ /* 0x001fe200078e000b */
[----:B--2---:R-:W-:Y:S01]  /*0220*/  IADD3 R4, PT, PT, -R2, 0x10001, RZ ;  /* 0x0001000102047810 */ /* 0x004fe20007ffe1ff */
[----:B------:R-:W-:Y:S01]  /*0230*/  IMAD.MOV.U32 R2, RZ, RZ, R10 ;  /* 0x000000ffff027224 */ /* 0x000fe200078e000a */
[----:B------:R-:W-:-:S03]  /*0240*/  IADD3 R10, P2, PT, R10, 0x4, RZ ;  /* 0x000000040a0a7810 */ /* 0x000fc60007f5e0ff */
[----:B------:R-:W-:-:S04]  /*0250*/  IMAD.HI.U32 R5, R4, -0xffff, RZ ;  /* 0xffff000104057827 */ /* 0x000fc800078e00ff */
[----:B------:R-:W-:Y:S01]  /*0260*/  IMAD.X R11, RZ, RZ, R11, P2 ;  /* 0x000000ffff0b7224 */ /* 0x000fe200010e060b */
[----:B------:R-:W-:-:S05]  /*0270*/  SHF.R.U32.HI R5, RZ, 0x10, R5 ;  /* 0x00000010ff057819 */ /* 0x000fca0000011605 */
[----:B------:R-:W-:-:S05]  /*0280*/  IMAD R5, R5, -0x10001, R4 ;  /* 0xfffeffff05057824 */ /* 0x000fca00078e0204 */
[----:B------:R1:W-:Y:S01]  /*0290*/  STG.E desc[UR4][R2.64], R5 ;  /* 0x0000000502007986 */ /* 0x0003e2000c101904 */
[----:B------:R-:W-:Y:S05]  /*02a0*/  @P1 BRA `(.L_x_1) ;  /* 0xfffffffc00bc1947 */ /* 0x000fea000383ffff */
.L_x_0:
[----:B0-----:R-:W-:Y:S05]  /*02b0*/  @!P0 EXIT ;  /* 0x000000000000894d */ /* 0x001fea0003800000 */
[----:B------:R-:W0:Y:S01]  /*02c0*/  LDCU.128 UR8, c[0x0][0x380] ;  /* 0x00007000ff0877ac */ /* 0x000e220008000c00 */
[----:B-1----:R-:W-:Y:S02]  /*02d0*/  HFMA2 R5, -RZ, RZ, 0, 0 ;  /* 0x00000000ff057431 */ /* 0x002fe400000001ff */
[----:B------:R-:W-:Y:S01]  /*02e0*/  IMAD.IADD R0, R7, 0x1, -R0 ;  /* 0x0000000107007824 */ /* 0x000fe200078e0a00 */
[----:B------:R-:W-:Y:S01]  /*02f0*/  BSSY.RECONVERGENT B0, `(.L_x_2) ;  /* 0x00000b8000007945 */ /* 0x000fe20003800200 */
[----:B------:R-:W-:-:S03]  /*0300*/  IMAD.MOV.U32 R4, RZ, RZ, 0x8 ;  /* 0x00000008ff047424 */ /* 0x000fc600078e00ff */
[----:B------:R-:W-:Y:S01]  /*0310*/  ISETP.GE.AND P0, PT, R0, RZ, PT ;  /* 0x000000ff0000720c */ /* 0x000fe20003f06270 */
[----:B------:R-:W-:-:S03]  /*0320*/  IMAD.WIDE.U32 R4, R7, 0x4, R4 ;  /* 0x0000000407047825 */ /* 0x000fc600078e0004 */
[C---:B0-----:R-:W-:Y:S02]  /*0330*/  IADD3 R2, P1, PT, R4.reuse, UR10, RZ ;  /* 0x0000000a04027c10 */ /* 0x041fe4000ff3e0ff */
[----:B------:R-:W-:Y:S02]  /*0340*/  IADD3 R4, P2, PT, R4, UR8, RZ ;  /* 0x0000000804047c10 */ /* 0x000fe4000ff5e0ff */
[C---:B------:R-:W-:Y:S02]  /*0350*/  IADD3.X R3, PT, PT, R5.reuse, UR11, RZ, P1, !PT ;  /* 0x0000000b05037c10 */ /* 0x040fe40008ffe4ff */
[----:B------:R-:W-:-:S03]  /*0360*/  IADD3.X R5, PT, PT, R5, UR9, RZ, P2, !PT ;  /* 0x0000000905057c10 */ /* 0x000fc600097fe4ff */
[----:B------:R-:W-:Y:S06]  /*0370*/  @P0 BRA `(.L_x_3) ;  /* 0x0000000800bc0947 */ /* 0x000fec0003800000 */
[----:B------:R-:W-:Y:S01]  /*0380*/  IMAD.MOV R6, RZ, RZ, -R0 ;  /* 0x000000ffff067224 */ /* 0x000fe200078e0a00 */
[----:B------:R-:W-:Y:S01]  /*0390*/  BSSY.RECONVERGENT B1, `(.L_x_4) ;  /* 0x000006e000017945 */ /* 0x000fe20003800200 */
[----:B------:R-:W-:-:S03]  /*03a0*/  PLOP3.LUT P0, PT, PT, PT, PT, 0x80, 0x8 ;  /* 0x000000000008781c */ /* 0x000fc60003f0f070 */
[----:B------:R-:W-:-:S13]  /*03b0*/  ISETP.GT.AND P1, PT, R6, 0xc, PT ;  /* 0x0000000c0600780c */ /* 0x000fda0003f24270 */
[----:B------:R-:W-:Y:S05]  /*03c0*/  @!P1 BRA `(.L_x_5) ;  /* 0x0000000400a89947 */ /* 0x000fea0003800000 */
[----:B------:R-:W-:-:S13]  /*03d0*/  PLOP3.LUT P0, PT, PT, PT, PT, 0x8, 0x80 ;  /* 0x000000000080781c */ /* 0x000fda0003f0e170 */
.L_x_6:
[----:B------:R-:W2:Y:S02]  /*03e0*/  LDG.E R6, desc[UR4][R2.64+-0x4] ;  /* 0xfffffc0402067981 */ /* 0x000ea4000c1e1900 */
[----:B--2---:R-:W-:-:S05]  /*03f0*/  IADD3 R6, PT, PT, -R6, 0x10001, RZ ;  /* 0x0001000106067810 */ /* 0x004fca0007ffe1ff */
[----:B------:R-:W-:-:S05]  /*0400*/  IMAD.HI.U32 R7, R6, -0xffff, RZ ;  /* 0xffff000106077827 */ /* 0x000fca00078e00ff */
[----:B------:R-:W-:-:S05]  /*0410*/  SHF.R.U32.HI R7, RZ, 0x10, R7 ;  /* 0x00000010ff077819 */ /* 0x000fca0000011607 */
[----:B------:R-:W-:-:S05]  /*0420*/  IMAD R7, R7, -0x10001, R6 ;  /* 0xfffeffff07077824 */ /* 0x000fca00078e0206 */
[----:B------:R0:W-:Y:S04]  /*0430*/  STG.E desc[UR4][R4.64+-0x8], R7 ;  /* 0xfffff80704007986 */ /* 0x0001e8000c101904 */
        /* <DEDUP_REMOVED lines=12> */
[----:B------:R-:W3:Y:S02]  /*0500*/  LDG.E R6, desc[UR4][R2.64+0x8] ;  /* 0x0000080402067981 */ /* 0x000ee4000c1e1900 */
[----:B---3--:R-:W-:-:S05]  /*0510*/  IADD3 R6, PT, PT, -R6, 0x10001, RZ ;  /* 0x0001000106067810 */ /* 0x008fca0007ffe1ff */
[----:B0-----:R-:W-:-:S05]  /*0520*/  IMAD.HI.U32 R7, R6, -0xffff, RZ ;  /* 0xffff000106077827 */ /* 0x001fca00078e00ff */
[----:B------:R-:W-:-:S05]  /*0530*/  SHF.R.U32.HI R7, RZ, 0x10, R7 ;  /* 0x00000010ff077819 */ /* 0x000fca0000011607 */
[----:B------:R-:W-:-:S05]  /*0540*/  IMAD R7, R7, -0x10001, R6 ;  /* 0xfffeffff07077824 */ /* 0x000fca00078e0206 */
[----:B------:R0:W-:Y:S04]  /*0550*/  STG.E desc[UR4][R4.64+0x4], R7 ;  /* 0x0000040704007986 */ /* 0x0001e8000c101904 */
[----:B------:R-:W3:Y:S02]  /*0560*/  LDG.E R6, desc[UR4][R2.64+0xc] ;  /* 0x00000c0402067981 */ /* 0x000ee4000c1e1900 */
[----:B---3--:R-:W-:-:S05]  /*0570*/  IADD3 R6, PT, PT, -R6, 0x10001, RZ ;  /* 0x0001000106067810 */ /* 0x008fca0007ffe1ff */
[----:B------:R-:W-:-:S05]  /*0580*/  IMAD.HI.U32 R8, R6, -0xffff, RZ ;  /* 0xffff000106087827 */ /* 0x000fca00078e00ff */
[----:B-1----:R-:W-:-:S05]  /*0590*/  SHF.R.U32.HI R9, RZ, 0x10, R8 ;  /* 0x00000010ff097819 */ /* 0x002fca0000011608 */
[----:B------:R-:W-:-:S05]  /*05a0*/  IMAD R9, R9, -0x10001, R6 ;  /* 0xfffeffff09097824 */ /* 0x000fca00078e0206 */
[----:B------:R1:W-:Y:S04]  /*05b0*/  STG.E desc[UR4][R4.64+0x8], R9 ;  /* 0x0000080904007986 */ /* 0x0003e8000c101904 */
[----:B------:R-:W3:Y:S02]  /*05c0*/  LDG.E R6, desc[UR4][R2.64+0x10] ;  /* 0x0000100402067981 */ /* 0x000ee4000c1e1900 */
[----:B---3--:R-:W-:-:S05]  /*05d0*/  IADD3 R6, PT, PT, -R6, 0x10001, RZ ;  /* 0x0001000106067810 */ /* 0x008fca0007ffe1ff */
[----:B------:R-:W-:-:S05]  /*05e0*/  IMAD.HI.U32 R8, R6, -0xffff, RZ ;  /* 0xffff000106087827 */ /* 0x000fca00078e00ff */
[----:B--2---:R-:W-:-:S05]  /*05f0*/  SHF.R.U32.HI R11, RZ, 0x10, R8 ;  /* 0x00000010ff0b7819 */ /* 0x004fca0000011608 */
        /* <DEDUP_REMOVED lines=55> */
[----:B------:R-:W-:Y:S04]  /*0970*/  STG.E desc[UR4][R4.64+0x30], R11 ;  /* 0x0000300b04007986 */ /* 0x000fe8000c101904 */
[----:B------:R2:W3:Y:S01]  /*0980*/  LDG.E R6, desc[UR4][R2.64+0x38] ;  /* 0x0000380402067981 */ /* 0x0004e2000c1e1900 */
[----:B------:R-:W-:-:S05]  /*0990*/  VIADD R0, R0, 0x10 ;  /* 0x0000001000007836 */ /* 0x000fca0000000000 */
[----:B------:R-:W-:Y:S02]  /*09a0*/  ISETP.GE.AND P1, PT, R0, -0xc, PT ;  /* 0xfffffff40000780c */ /* 0x000fe40003f26270 */
[----:B--2---:R-:W-:-:S04]  /*09b0*/  IADD3 R2, P2, PT, R2, 0x40, RZ ;  /* 0x0000004002027810 */ /* 0x004fc80007f5e0ff */
[----:B------:R-:W-:Y:S02]  /*09c0*/  IADD3.X R3, PT, PT, RZ, R3, RZ, P2, !PT ;  /* 0x00000003ff037210 */ /* 0x000fe400017fe4ff */
[----:B---3--:R-:W-:-:S05]  /*09d0*/  IADD3 R6, PT, PT, -R6, 0x10001, RZ ;  /* 0x0001000106067810 */ /* 0x008fca0007ffe1ff */
[----:B0-----:R-:W-:-:S05]  /*09e0*/  IMAD.HI.U32 R7, R6, -0xffff, RZ ;  /* 0xffff000106077827 */ /* 0x001fca00078e00ff */
[----:B------:R-:W-:-:S05]  /*09f0*/  SHF.R.U32.HI R7, RZ, 0x10, R7 ;  /* 0x00000010ff077819 */ /* 0x000fca0000011607 */
[----:B------:R-:W-:Y:S01]  /*0a00*/  IMAD R7, R7, -0x10001, R6 ;  /* 0xfffeffff07077824 */ /* 0x000fe200078e0206 */
[----:B------:R-:W-:-:S04]  /*0a10*/  IADD3 R6, P3, PT, R4, 0x40, RZ ;  /* 0x0000004004067810 */ /* 0x000fc80007f7e0ff */
[----:B------:R0:W-:Y:S01]  /*0a20*/  STG.E desc[UR4][R4.64+0x34], R7 ;  /* 0x0000340704007986 */ /* 0x0001e2000c101904 */
[----:B-1----:R-:W-:Y:S02]  /*0a30*/  IMAD.X R9, RZ, RZ, R5, P3 ;  /* 0x000000ffff097224 */ /* 0x002fe400018e0605 */
[----:B0-----:R-:W-:Y:S02]  /*0a40*/  IMAD.MOV.U32 R4, RZ, RZ, R6 ;  /* 0x000000ffff047224 */ /* 0x001fe400078e0006 */
[----:B------:R-:W-:Y:S01]  /*0a50*/  IMAD.MOV.U32 R5, RZ, RZ, R9 ;  /* 0x000000ffff057224 */ /* 0x000fe200078e0009 */
[----:B------:R-:W-:Y:S06]  /*0a60*/  @!P1 BRA `(.L_x_6) ;  /* 0xfffffff8005c9947 */ /* 0x000fec000383ffff */
.L_x_5:
[----:B------:R-:W-:Y:S05]  /*0a70*/  BSYNC.RECONVERGENT B1 ;  /* 0x0000000000017941 */ /* 0x000fea0003800200 */
.L_x_4:
[----:B------:R-:W-:Y:S01]  /*0a80*/  IADD3 R6, PT, PT, -R0, RZ, RZ ;  /* 0x000000ff00067210 */ /* 0x000fe20007ffe1ff */
[----:B------:R-:W-:Y:S03]  /*0a90*/  BSSY.RECONVERGENT B1, `(.L_x_7) ;  /* 0x000003b000017945 */ /* 0x000fe60003800200 */
[----:B------:R-:W-:-:S13]  /*0aa0*/  ISETP.GT.AND P1, PT, R6, 0x4, PT ;  /* 0x000000040600780c */ /* 0x000fda0003f24270 */
[----:B------:R-:W-:Y:S05]  /*0ab0*/  @!P1 BRA `(.L_x_8) ;  /* 0x0000000000e09947 */ /* 0x000fea0003800000 */
        /* <DEDUP_REMOVED lines=36> */
[----:B------:R-:W2:Y:S02]  /*0d00*/  LDG.E R6, desc[UR4][R2.64+0x14] ;  /* 0x0000140402067981 */ /* 0x000ea4000c1e1900 */
[----:B--2---:R-:W-:-:S05]  /*0d10*/  IADD3 R6, PT, PT, -R6, 0x10001, RZ ;  /* 0x0001000106067810 */ /* 0x004fca0007ffe1ff */
[----:B0-----:R-:W-:-:S05]  /*0d20*/  IMAD.HI.U32 R7, R6, -0xffff, RZ ;  /* 0xffff000106077827 */ /* 0x001fca00078e00ff */
[----:B------:R-:W-:-:S05]  /*0d30*/  SHF.R.U32.HI R7, RZ, 0x10, R7 ;  /* 0x00000010ff077819 */ /* 0x000fca0000011607 */
[----:B------:R-:W-:-:S05]  /*0d40*/  IMAD R7, R7, -0x10001, R6 ;  /* 0xfffeffff07077824 */ /* 0x000fca00078e0206 */
[----:B------:R0:W-:Y:S04]  /*0d50*/  STG.E desc[UR4][R4.64+0x10], R7 ;  /* 0x0000100704007986 */ /* 0x0001e8000c101904 */
[----:B------:R2:W3:Y:S01]  /*0d60*/  LDG.E R6, desc[UR4][R2.64+0x18] ;  /* 0x0000180402067981 */ /* 0x0004e2000c1e1900 */
[----:B------:R-:W-:Y:S01]  /*0d70*/  PLOP3.LUT P0, PT, PT, PT, PT, 0x8, 0x80 ;  /* 0x000000000080781c */ /* 0x000fe20003f0e170 */
[----:B------:R-:W-:Y:S01]  /*0d80*/  VIADD R0, R0, 0x8 ;  /* 0x0000000800007836 */ /* 0x000fe20000000000 */
[----:B--2---:R-:W-:-:S05]  /*0d90*/  IADD3 R2, P1, PT, R2, 0x20, RZ ;  /* 0x0000002002027810 */ /* 0x004fca0007f3e0ff */
[----:B------:R-:W-:Y:S01]  /*0da0*/  IMAD.X R3, RZ, RZ, R3, P1 ;  /* 0x000000ffff037224 */ /* 0x000fe200008e0603 */
[----:B---3--:R-:W-:-:S05]  /*0db0*/  IADD3 R6, PT, PT, -R6, 0x10001, RZ ;  /* 0x0001000106067810 */ /* 0x008fca0007ffe1ff */
[----:B------:R-:W-:-:S05]  /*0dc0*/  IMAD.HI.U32 R8, R6, -0xffff, RZ ;  /* 0xffff000106087827 */ /* 0x000fca00078e00ff */
[----:B-1----:R-:W-:-:S05]  /*0dd0*/  SHF.R.U32.HI R9, RZ, 0x10, R8 ;  /* 0x00000010ff097819 */ /* 0x002fca0000011608 */
[----:B------:R-:W-:Y:S01]  /*0de0*/  IMAD R9, R9, -0x10001, R6 ;  /* 0xfffeffff09097824 */ /* 0x000fe200078e0206 */
[----:B------:R-:W-:-:S04]  /*0df0*/  IADD3 R6, P2, PT, R4, 0x20, RZ ;  /* 0x0000002004067810 */ /* 0x000fc80007f5e0ff */
[----:B------:R1:W-:Y:S01]  /*0e00*/  STG.E desc[UR4][R4.64+0x14], R9 ;  /* 0x0000140904007986 */ /* 0x0003e2000c101904 */
[----:B0-----:R-:W-:Y:S01]  /*0e10*/  IMAD.X R7, RZ, RZ, R5, P2 ;  /* 0x000000ffff077224 */ /* 0x001fe200010e0605 */
[----:B-1----:R-:W-:-:S03]  /*0e20*/  MOV R4, R6 ;  /* 0x0000000600047202 */ /* 0x002fc60000000f00 */
[----:B------:R-:W-:-:S07]  /*0e30*/  IMAD.MOV.U32 R5, RZ, RZ, R7 ;  /* 0x000000ffff057224 */ /* 0x000fce00078e0007 */
.L_x_8:
[----:B------:R-:W-:Y:S05]  /*0e40*/  BSYNC.RECONVERGENT B1 ;  /* 0x0000000000017941 */ /* 0x000fea0003800200 */
.L_x_7:
[----:B------:R-:W-:-:S13]  /*0e50*/  ISETP.NE.OR P0, PT, R0, RZ, P0 ;  /* 0x000000ff0000720c */ /* 0x000fda0000705670 */
[----:B------:R-:W-:Y:S05]  /*0e60*/  @!P0 EXIT ;  /* 0x000000000000894d */ /* 0x000fea0003800000 */
.L_x_3:
[----:B------:R-:W-:Y:S05]  /*0e70*/  BSYNC.RECONVERGENT B0 ;  /* 0x0000000000007941 */ /* 0x000fea0003800200 */
.L_x_2:
        /* <DEDUP_REMOVED lines=17> */
[----:B------:R-:W-:Y:S04]  /*0f90*/  STG.E desc[UR4][R4.64], R11 ;  /* 0x0000000b04007986 */ /* 0x000fe8000c101904 */
[----:B------:R2:W3:Y:S01]  /*0fa0*/  LDG.E R6, desc[UR4][R2.64+0x8] ;  /* 0x0000080402067981 */ /* 0x0004e2000c1e1900 */
[----:B------:R-:W-:-:S05]  /*0fb0*/  VIADD R0, R0, 0x4 ;  /* 0x0000000400007836 */ /* 0x000fca0000000000 */
[----:B------:R-:W-:Y:S02]  /*0fc0*/  ISETP.NE.AND P0, PT, R0, RZ, PT ;  /* 0x000000ff0000720c */ /* 0x000fe40003f05270 */
[----:B--2---:R-:W-:-:S05]  /*0fd0*/  IADD3 R2, P1, PT, R2, 0x10, RZ ;  /* 0x0000001002027810 */ /* 0x004fca0007f3e0ff */
[----:B------:R-:W-:Y:S01]  /*0fe0*/  IMAD.X R3, RZ, RZ, R3, P1 ;  /* 0x000000ffff037224 */ /* 0x000fe200008e0603 */
[----:B---3--:R-:W-:-:S05]  /*0ff0*/  IADD3 R6, PT, PT, -R6, 0x10001, RZ ;  /* 0x0001000106067810 */ /* 0x008fca0007ffe1ff */
[----:B0-----:R-:W-:-:S05]  /*1000*/  IMAD.HI.U32 R7, R6, -0xffff, RZ ;  /* 0xffff000106077827 */ /* 0x001fca00078e00ff */
[----:B------:R-:W-:-:S05]  /*1010*/  SHF.R.U32.HI R7, RZ, 0x10, R7 ;  /* 0x00000010ff077819 */ /* 0x000fca0000011607 */
[----:B------:R-:W-:Y:S01]  /*1020*/  IMAD R7, R7, -0x10001, R6 ;  /* 0xfffeffff07077824 */ /* 0x000fe200078e0206 */
[----:B------:R-:W-:-:S04]  /*1030*/  IADD3 R6, P2, PT, R4, 0x10, RZ ;  /* 0x0000001004067810 */ /* 0x000fc80007f5e0ff */
[----:B-1----:R-:W-:Y:S01]  /*1040*/  IADD3.X R9, PT, PT, RZ, R5, RZ, P2, !PT ;  /* 0x00000005ff097210 */ /* 0x002fe200017fe4ff */
[----:B------:R0:W-:Y:S02]  /*1050*/  STG.E desc[UR4][R4.64+0x4], R7 ;  /* 0x0000040704007986 */ /* 0x0001e4000c101904 */
[----:B0-----:R-:W-:Y:S02]  /*1060*/  IMAD.MOV.U32 R4, RZ, RZ, R6 ;  /* 0x000000ffff047224 */ /* 0x001fe400078e0006 */
[----:B------:R-:W-:Y:S01]  /*1070*/  IMAD.MOV.U32 R5, RZ, RZ, R9 ;  /* 0x000000ffff057224 */ /* 0x000fe200078e0009 */
[----:B------:R-:W-:Y:S06]  /*1080*/  @P0 BRA `(.L_x_2) ;  /* 0xfffffffc007c0947 */ /* 0x000fec000383ffff */
[----:B------:R-:W-:Y:S05]  /*1090*/  EXIT ;  /* 0x000000000000794d */ /* 0x000fea0003800000 */
.L_x_9:
[----:B------:R-:W-:-:S00]  /*10a0*/  BRA `(.L_x_9) ;  /* 0xfffffffc00fc7947 */ /* 0x000fc0000383ffff */
[----:B------:R-:W-:-:S00]  /*10b0*/  NOP ;  /* 0x0000000000007918 */ /* 0x000fc00000000000 */
        /* <DEDUP_REMOVED lines=12> */
.L_x_69:


//--------------------- .text._Z10g_build_n2PjS_S_j --------------------------
	.section	.text._Z10g_build_n2PjS_S_j,"ax",@progbits
	.align	128
        .global         _Z10g_build_n2PjS_S_j
        .type           _Z10g_build_n2PjS_S_j,@function
        .size           _Z10g_build_n2PjS_S_j,(.L_x_70 - _Z10g_build_n2PjS_S_j)
        .other          _Z10g_build_n2PjS_S_j,@"STO_CUDA_ENTRY STV_DEFAULT"
_Z10g_build_n2PjS_S_j:
.text._Z10g_build_n2PjS_S_j:
        /* <DEDUP_REMOVED lines=12> */
[----:B------:R-:W0:Y:S03]  /*00c0*/  LDCU.64 UR4, c[0x0][0x358] ;  /* 0x00006b00ff0477ac */ /* 0x000e260008000a00 */
[----:B------:R-:W-:-:S09]  /*00d0*/  ISETP.GE.U32.AND P0, PT, R2, 0x3, PT ;  /* 0x000000030200780c */ /* 0x000fd20003f06070 */
[----:B------:R-:W-:Y:S05]  /*00e0*/  @!P1 BRA `(.L_x_10) ;  /* 0x0000000000689947 */ /* 0x000fea0003800000 */
[----:B------:R-:W1:Y:S08]  /*00f0*/  LDC.64 R6, c[0x0][0x390] ;  /* 0x0000e400ff067b82 */ /* 0x000e700000000a00 */
[----:B------:R-:W2:Y:S08]  /*0100*/  LDC.64 R8, c[0x0][0x388] ;  /* 0x0000e200ff087b82 */ /* 0x000eb00000000a00 */
[----:B------:R-:W3:Y:S01]  /*0110*/  LDC.64 R2, c[0x0][0x380] ;  /* 0x0000e000ff027b82 */ /* 0x000ee20000000a00 */
[----:B-1----:R-:W-:-:S04]  /*0120*/  IMAD.WIDE.U32 R6, R5, 0x4, R6 ;  /* 0x0000000405067825 */ /* 0x002fc800078e0006 */
[----:B------:R-:W-:Y:S01]  /*0130*/  IMAD.MOV.U32 R15, RZ, RZ, R7 ;  /* 0x000000ffff0f7224 */ /* 0x000fe200078e0007 */
[----:B------:R-:W-:Y:S01]  /*0140*/  MOV R12, R6 ;  /* 0x00000006000c7202 */ /* 0x000fe20000000f00 */
[C---:B--2---:R-:W-:Y:S01]  /*0150*/  IMAD.WIDE.U32 R8, R5.reuse, 0x4, R8 ;  /* 0x0000000405087825 */ /* 0x044fe200078e0008 */
[----:B------:R-:W-:-:S03]  /*0160*/  IADD3 R5, PT, PT, R5, R4, RZ ;  /* 0x0000000405057210 */ /* 0x000fc60007ffe0ff */
[----:B------:R-:W-:Y:S01]  /*0170*/  IMAD.MOV.U32 R13, RZ, RZ, R9 ;  /* 0x000000ffff0d7224 */ /* 0x000fe200078e0009 */
[----:B------:R-:W-:Y:S01]  /*0180*/  MOV R10, R8 ;  /* 0x00000008000a7202 */ /* 0x000fe20000000f00 */
[----:B------:R-:W-:-:S07]  /*0190*/  IMAD.MOV R4, RZ, RZ, -R4 ;  /* 0x000000ffff047224 */ /* 0x000fce00078e0a04 */
.L_x_11:
[----:B------:R-:W-:Y:S01]  /*01a0*/  MOV R8, R12 ;  /* 0x0000000c00087202 */ /* 0x000fe20000000f00 */
[----:B------:R-:W-:-:S05]  /*01b0*/  IMAD.MOV.U32 R9, RZ, RZ, R15 ;  /* 0x000000ffff097224 */ /* 0x000fca00078e000f */
[----:B01----:R0:W3:Y:S02]  /*01c0*/  LDG.E R7, desc[UR4][R8.64] ;  /* 0x0000000408077981 */ /* 0x0030e4000c1e1900 */
[----:B0-----:R-:W-:Y:S01]  /*01d0*/  MOV R8, R10 ;  /* 0x0000000a00087202 */ /* 0x001fe20000000f00 */
[----:B------:R-:W-:-:S05]  /*01e0*/  IMAD.MOV.U32 R9, RZ, RZ, R13 ;  /* 0x000000ffff097224 */ /* 0x000fca00078e000d */
[----:B------:R-:W2:Y:S01]  /*01f0*/  LDG.E R11, desc[UR4][R8.64] ;  /* 0x00000004080b7981 */ /* 0x000ea2000c1e1900 */
[----:B------:R-:W-:Y:S02]  /*0200*/  IADD3 R4, PT, PT, R4, 0x1, RZ ;  /* 0x0000000104047810 */ /* 0x000fe40007ffe0ff */
[----:B------:R-:W-:Y:S02]  /*0210*/  IADD3 R12, P2, PT, R12, 0x4, RZ ;  /* 0x000000040c0c7810 */ /* 0x000fe40007f5e0ff */
[----:B------:R-:W-:Y:S02]  /*0220*/  ISETP.NE.AND P1, PT, R4, RZ, PT ;  /* 0x000000ff0400720c */ /* 0x000fe40003f25270 */
[----:B------:R-:W-:Y:S01]  /*0230*/  IADD3 R10, P3, PT, R10, 0x4, RZ ;  /* 0x000000040a0a7810 */ /* 0x000fe20007f7e0ff */
[----:B------:R-:W-:-:S03]  /*0240*/  IMAD.X R15, RZ, RZ, R15, P2 ;  /* 0x000000ffff0f7224 */ /* 0x000fc600010e060f */
[----:B------:R-:W-:Y:S01]  /*0250*/  IADD3.X R13, PT, PT, RZ, R13, RZ, P3, !PT ;  /* 0x0000000dff0d7210 */ /* 0x000fe20001ffe4ff */
[----:B---3--:R-:W-:-:S05]  /*0260*/  IMAD.WIDE.U32 R6, R7, 0x4, R2 ;  /* 0x0000000407067825 */ /* 0x008fca00078e0002 */
[----:B--2---:R1:W-:Y:S01]  /*0270*/  STG.E desc[UR4][R6.64], R11 ;  /* 0x0000000b06007986 */ /* 0x0043e2000c101904 */
[----:B------:R-:W-:Y:S05]  /*0280*/  @P1 BRA `(.L_x_11) ;  /* 0xfffffffc00c41947 */ /* 0x000fea000383ffff */
.L_x_10:
[----:B0-----:R-:W-:Y:S05]  /*0290*/  @!P0 EXIT ;  /* 0x000000000000894d */ /* 0x001fea0003800000 */
[----:B------:R-:W0:Y:S01]  /*02a0*/  LDCU.64 UR6, c[0x0][0x388] ;  /* 0x00007100ff0677ac */ /* 0x000e220008000a00 */
[----:B------:R-:W-:Y:S02]  /*02b0*/  HFMA2 R3, -RZ, RZ, 0, 0 ;  /* 0x00000000ff037431 */ /* 0x000fe400000001ff */
[----:B------:R-:W-:Y:S01]  /*02c0*/  IMAD.MOV.U32 R2, RZ, RZ, 0x8 ;  /* 0x00000008ff027424 */ /* 0x000fe200078e00ff */
[----:B------:R-:W2:Y:S01]  /*02d0*/  LDCU.64 UR8, c[0x0][0x390] ;  /* 0x00007200ff0877ac */ /* 0x000ea20008000a00 */
[C---:B------:R-:W-:Y:S02]  /*02e0*/  IMAD.IADD R0, R5.reuse, 0x1, -R0 ;  /* 0x0000000105007824 */ /* 0x040fe400078e0a00 */
[----:B------:R-:W-:-:S03]  /*02f0*/  IMAD.WIDE.U32 R2, R5, 0x4, R2 ;  /* 0x0000000405027825 */ /* 0x000fc600078e0002 */
[C---:B0-----:R-:W-:Y:S02]  /*0300*/  IADD3 R8, P0, PT, R2.reuse, UR6, RZ ;  /* 0x0000000602087c10 */ /* 0x041fe4000ff1e0ff */
[----:B--2---:R-:W-:Y:S02]  /*0310*/  IADD3 R2, P1, PT, R2, UR8, RZ ;  /* 0x0000000802027c10 */ /* 0x004fe4000ff3e0ff */
[C---:B------:R-:W-:Y:S02]  /*0320*/  IADD3.X R5, PT, PT, R3.reuse, UR7, RZ, P0, !PT ;  /* 0x0000000703057c10 */ /* 0x040fe400087fe4ff */
[----:B------:R-:W-:-:S09]  /*0330*/  IADD3.X R3, PT, PT, R3, UR9, RZ, P1, !PT ;  /* 0x0000000903037c10 */ /* 0x000fd20008ffe4ff */
.L_x_12:
[----:B--2---:R-:W2:Y:S01]  /*0340*/  LDG.E R9, desc[UR4][R2.64+-0x8] ;  /* 0xfffff80402097981 */ /* 0x004ea2000c1e1900 */
[----:B------:R-:W-:Y:S01]  /*0350*/  MOV R4, R8 ;  /* 0x0000000800047202 */ /* 0x000fe20000000f00 */
[----:B-1----:R-:W2:Y:S04]  /*0360*/  LDC.64 R6, c[0x0][0x380] ;  /* 0x0000e000ff067b82 */ /* 0x002ea80000000a00 */
[----:B------:R-:W3:Y:S01]  /*0370*/  LDG.E R15, desc[UR4][R4.64+-0x8] ;  /* 0xfffff804040f7981 */ /* 0x000ee2000c1e1900 */
[----:B--2---:R-:W-:-:S05]  /*0380*/  IMAD.WIDE.U32 R8, R9, 0x4, R6 ;  /* 0x0000000409087825 */ /* 0x004fca00078e0006 */
[----:B---3--:R0:W-:Y:S04]  /*0390*/  STG.E desc[UR4][R8.64], R15 ;  /* 0x0000000f08007986 */ /* 0x0081e8000c101904 */
[----:B------:R-:W2:Y:S04]  /*03a0*/  LDG.E R11, desc[UR4][R2.64+-0x4] ;  /* 0xfffffc04020b7981 */ /* 0x000ea8000c1e1900 */
[----:B------:R-:W3:Y:S01]  /*03b0*/  LDG.E R17, desc[UR4][R4.64+-0x4] ;  /* 0xfffffc0404117981 */ /* 0x000ee2000c1e1900 */
[----:B--2---:R-:W-:-:S05]  /*03c0*/  IMAD.WIDE.U32 R10, R11, 0x4, R6 ;  /* 0x000000040b0a7825 */ /* 0x004fca00078e0006 */
[----:B---3--:R2:W-:Y:S04]  /*03d0*/  STG.E desc[UR4][R10.64], R17 ;  /* 0x000000110a007986 */ /* 0x0085e8000c101904 */
[----:B------:R-:W3:Y:S04]  /*03e0*/  LDG.E R13, desc[UR4][R2.64] ;  /* 0x00000004020d7981 */ /* 0x000ee8000c1e1900 */
[----:B------:R-:W4:Y:S01]  /*03f0*/  LDG.E R19, desc[UR4][R4.64] ;  /* 0x0000000404137981 */ /* 0x000f22000c1e1900 */
[----:B---3--:R-:W-:-:S05]  /*0400*/  IMAD.WIDE.U32 R12, R13, 0x4, R6 ;  /* 0x000000040d0c7825 */ /* 0x008fca00078e0006 */
[----:B----4-:R2:W-:Y:S04]  /*0410*/  STG.E desc[UR4][R12.64], R19 ;  /* 0x000000130c007986 */ /* 0x0105e8000c101904 */
[----:B------:R1:W3:Y:S04]  /*0420*/  LDG.E R23, desc[UR4][R2.64+0x4] ;  /* 0x0000040402177981 */ /* 0x0002e8000c1e1900 */
[----:B------:R4:W5:Y:S01]  /*0430*/  LDG.E R21, desc[UR4][R4.64+0x4] ;  /* 0x0000040404157981 */ /* 0x000962000c1e1900 */
[----:B------:R-:W-:Y:S01]  /*0440*/  VIADD R0, R0, 0x4 ;  /* 0x0000000400007836 */ /* 0x000fe20000000000 */
[----:B0-----:R-:W-:-:S04]  /*0450*/  IADD3 R8, P1, PT, R4, 0x10, RZ ;  /* 0x0000001004087810 */ /* 0x001fc80007f3e0ff */
[----:B------:R-:W-:Y:S02]  /*0460*/  ISETP.NE.AND P0, PT, R0, RZ, PT ;  /* 0x000000ff0000720c */ /* 0x000fe40003f05270 */
[----:B-1----:R-:W-:Y:S02]  /*0470*/  IADD3 R2, P2, PT, R2, 0x10, RZ ;  /* 0x0000001002027810 */ /* 0x002fe40007f5e0ff */
[----:B----4-:R-:W-:-:S03]  /*0480*/  IADD3.X R5, PT, PT, RZ, R5, RZ, P1, !PT ;  /* 0x00000005ff057210 */ /* 0x010fc60000ffe4ff */
[----:B------:R-:W-:Y:S02]  /*0490*/  IMAD.X R3, RZ, RZ, R3, P2 ;  /* 0x000000ffff037224 */ /* 0x000fe400010e0603 */
[----:B---3--:R-:W-:-:S05]  /*04a0*/  IMAD.WIDE.U32 R6, R23, 0x4, R6 ;  /* 0x0000000417067825 */ /* 0x008fca00078e0006 */
[----:B-----5:R2:W-:Y:S01]  /*04b0*/  STG.E desc[UR4][R6.64], R21 ;  /* 0x0000001506007986 */ /* 0x0205e2000c101904 */
[----:B------:R-:W-:Y:S05]  /*04c0*/  @P0 BRA `(.L_x_12) ;  /* 0xfffffffc009c0947 */ /* 0x000fea000383ffff */
[----:B------:R-:W-:Y:S05]  /*04d0*/  EXIT ;  /* 0x000000000000794d */ /* 0x000fea0003800000 */
.L_x_13:
        /* <DEDUP_REMOVED lines=10> */
.L_x_70:


//--------------------- .text._Z10g_build_n1PjS_S_S_S_j --------------------------
	.section	.text._Z10g_build_n1PjS_S_S_S_j,"ax",@progbits
	.align	128
        .global         _Z10g_build_n1PjS_S_S_S_j
        .type           _Z10g_build_n1PjS_S_S_S_j,@function
        .size           _Z10g_build_n1PjS_S_S_S_j,(.L_x_71 - _Z10g_build_n1PjS_S_S_S_j)
        .other          _Z10g_build_n1PjS_S_S_S_j,@"STO_CUDA_ENTRY STV_DEFAULT"
_Z10g_build_n1PjS_S_S_S_j:
.text._Z10g_build_n1PjS_S_S_S_j:
[----:B------:R-:W-:Y:S01]  /*0000*/  LDC R1, c[0x0][0x37c] ;  /* 0x0000df00ff017b82 */ /* 0x000fe20000000800 */
[----:B------:R-:W0:Y:S07]  /*0010*/  S2R R3, SR_TID.X ;  /* 0x0000000000037919 */ /* 0x000e2e0000002100 */
[----:B------:R-:W0:Y:S01]  /*0020*/  S2UR UR5, SR_CTAID.X ;  /* 0x00000000000579c3 */ /* 0x000e220000002500 */
[----:B------:R-:W1:Y:S07]  /*0030*/  LDCU UR4, c[0x0][0x3a8] ;  /* 0x00007500ff0477ac */ /* 0x000e6e0008000800 */
[----:B------:R-:W0:Y:S02]  /*0040*/  LDC R0, c[0x0][0x360] ;  /* 0x0000d800ff007b82 */ /* 0x000e240000000800 */
[----:B0-----:R-:W-:-:S04]  /*0050*/  IMAD R0, R0, UR5, R3 ;  /* 0x0000000500007c24 */ /* 0x001fc8000f8e0203 */
[----:B-1----:R-:W-:-:S05]  /*0060*/  IMAD R7, R0, UR4, RZ ;  /* 0x0000000400077c24 */ /* 0x002fca000f8e02ff */
[----:B------:R-:W-:-:S04]  /*0070*/  IADD3 R0, PT, PT, R7, UR4, RZ ;  /* 0x0000000407007c10 */ /* 0x000fc8000fffe0ff */
[----:B------:R-:W-:-:S13]  /*0080*/  ISETP.GE.U32.AND P0, PT, R7, R0, PT ;  /* 0x000000000700720c */ /* 0x000fda0003f06070 */
[----:B------:R-:W-:Y:S05]  /*0090*/  @P0 EXIT ;  /* 0x000000000000094d */ /* 0x000fea0003800000 */
[----:B------:R-:W0:Y:S01]  /*00a0*/  LDC R2, c[0x0][0x3a8] ;  /* 0x0000ea00ff027b82 */ /* 0x000e220000000800 */
[----:B------:R-:W-:Y:S01]  /*00b0*/  ULOP3.LUT UP0, UR4, UR4, 0x3, URZ, 0xc0, !UPT ;  /* 0x0000000304047892 */ /* 0x000fe2000f80c0ff */
[----:B------:R-:W1:Y:S01]  /*00c0*/  LDCU.64 UR6, c[0x0][0x358] ;  /* 0x00006b00ff0677ac */ /* 0x000e620008000a00 */
[----:B0-----:R-:W-:-:S05]  /*00d0*/  VIADD R2, R2, 0xffffffff ;  /* 0xffffffff02027836 */ /* 0x001fca0000000000 */
[----:B------:R-:W-:Y:S02]  /*00e0*/  ISETP.GE.U32.AND P1, PT, R2, 0x3, PT ;  /* 0x000000030200780c */ /* 0x000fe40003f26070 */
[----:B-1----:R-:W-:Y:S11]  /*00f0*/  BRA.U !UP0, `(.L_x_14) ;  /* 0x0000000108a47547 */ /* 0x002ff6000b800000 */
[----:B------:R-:W0:Y:S01]  /*0100*/  LDC.64 R8, c[0x0][0x380] ;  /* 0x0000e000ff087b82 */ /* 0x000e220000000a00 */
[----:B------:R-:W-:-:S07]  /*0110*/  UIADD3 UR5, UPT, UPT, -UR4, URZ, URZ ;  /* 0x000000ff04057290 */ /* 0x000fce000fffe1ff */
[----:B------:R-:W1:Y:S08]  /*0120*/  LDC.64 R10, c[0x0][0x390] ;  /* 0x0000e400ff0a7b82 */ /* 0x000e700000000a00 */
[----:B------:R-:W2:Y:S08]  /*0130*/  LDC.64 R12, c[0x0][0x398] ;  /* 0x0000e600ff0c7b82 */ /* 0x000eb00000000a00 */
[----:B------:R-:W3:Y:S01]  /*0140*/  LDC.64 R2, c[0x0][0x388] ;  /* 0x0000e200ff027b82 */ /* 0x000ee20000000a00 */
[----:B0-----:R-:W-:-:S03]  /*0150*/  IMAD.WIDE.U32 R8, R7, 0x4, R8 ;  /* 0x0000000407087825 */ /* 0x001fc600078e0008 */
[----:B------:R-:W-:-:S04]  /*0160*/  MOV R6, R8 ;  /* 0x0000000800067202 */ /* 0x000fc80000000f00 */
[----:B------:R-:W0:Y:S01]  /*0170*/  LDC.64 R4, c[0x0][0x3a0] ;  /* 0x0000e800ff047b82 */ /* 0x000e220000000a00 */
[----:B-1----:R-:W-:-:S04]  /*0180*/  IMAD.WIDE.U32 R10, R7, 0x4, R10 ;  /* 0x00000004070a7825 */ /* 0x002fc800078e000a */
[----:B------:R-:W-:Y:S02]  /*0190*/  IMAD.MOV.U32 R8, RZ, RZ, R10 ;  /* 0x000000ffff087224 */ /* 0x000fe400078e000a */
[----:B--2---:R-:W-:-:S04]  /*01a0*/  IMAD.WIDE.U32 R12, R7, 0x4, R12 ;  /* 0x00000004070c7825 */ /* 0x004fc800078e000c */
[----:B------:R-:W-:Y:S01]  /*01b0*/  VIADD R7, R7, UR4 ;  /* 0x0000000407077c36 */ /* 0x000fe20008000000 */
[----:B------:R-:W-:-:S07]  /*01c0*/  MOV R10, R12 ;  /* 0x0000000c000a7202 */ /* 0x000fce0000000f00 */
.L_x_15:
[----:B------:R-:W-:Y:S01]  /*01d0*/  MOV R18, R8 ;  /* 0x0000000800127202 */ /* 0x000fe20000000f00 */
[----:B-1----:R-:W-:-:S05]  /*01e0*/  IMAD.MOV.U32 R19, RZ, RZ, R11 ;  /* 0x000000ffff137224 */ /* 0x002fca00078e000b */
[----:B------:R-:W3:Y:S02]  /*01f0*/  LDG.E R15, desc[UR6][R18.64] ;  /* 0x00000006120f7981 */ /* 0x000ee4000c1e1900 */
[----:B---3--:R-:W-:-:S06]  /*0200*/  IMAD.WIDE.U32 R14, R15, 0x4, R2 ;  /* 0x000000040f0e7825 */ /* 0x008fcc00078e0002 */
[----:B------:R-:W0:Y:S01]  /*0210*/  LDG.E R15, desc[UR6][R14.64] ;  /* 0x000000060e0f7981 */ /* 0x000e22000c1e1900 */
[----:B------:R-:W-:-:S05]  /*0220*/  MOV R12, R10 ;  /* 0x0000000a000c7202 */ /* 0x000fca0000000f00 */
[----:B------:R1:W2:Y:S01]  /*0230*/  LDG.E R20, desc[UR6][R12.64] ;  /* 0x000000060c147981 */ /* 0x0002a2000c1e1900 */
[----:B0-----:R-:W-:-:S06]  /*0240*/  IMAD.WIDE.U32 R16, R15, 0x4, R4 ;  /* 0x000000040f107825 */ /* 0x001fcc00078e0004 */
[----:B------:R-:W3:Y:S01]  /*0250*/  LDG.E R17, desc[UR6][R16.64] ;  /* 0x0000000610117981 */ /* 0x000ee2000c1e1900 */
[----:B------:R-:W-:Y:S01]  /*0260*/  IMAD.MOV.U32 R19, RZ, RZ, 0x1 ;  /* 0x00000001ff137424 */ /* 0x000fe200078e00ff */
[----:B------:R-:W-:Y:S01]  /*0270*/  MOV R14, R6 ;  /* 0x00000006000e7202 */ /* 0x000fe20000000f00 */
[----:B------:R-:W-:Y:S01]  /*0280*/  IMAD.MOV.U32 R15, RZ, RZ, R9 ;  /* 0x000000ffff0f7224 */ /* 0x000fe200078e0009 */
[----:B------:R-:W-:-:S04]  /*0290*/  UIADD3 UR5, UPT, UPT, UR5, 0x1, URZ ;  /* 0x0000000105057890 */ /* 0x000fc8000fffe0ff */
[----:B------:R-:W-:Y:S01]  /*02a0*/  UISETP.NE.AND UP0, UPT, UR5, URZ, UPT ;  /* 0x000000ff0500728c */ /* 0x000fe2000bf05270 */
[----:B------:R-:W-:Y:S02]  /*02b0*/  IADD3 R8, P2, PT, R8, 0x4, RZ ;  /* 0x0000000408087810 */ /* 0x000fe40007f5e0ff */
[----:B------:R-:W-:-:S03]  /*02c0*/  IADD3 R10, P3, PT, R10, 0x4, RZ ;  /* 0x000000040a0a7810 */ /* 0x000fc60007f7e0ff */
[----:B------:R-:W-:Y:S01]  /*02d0*/  IMAD.X R11, RZ, RZ, R11, P2 ;  /* 0x000000ffff0b7224 */ /* 0x000fe200010e060b */
[----:B-1----:R-:W-:Y:S02]  /*02e0*/  IADD3.X R13, PT, PT, RZ, R13, RZ, P3, !PT ;  /* 0x0000000dff0d7210 */ /* 0x002fe40001ffe4ff */
[----:B---3--:R-:W-:-:S04]  /*02f0*/  ISETP.NE.AND P0, PT, R17, 0x10000, PT ;  /* 0x000100001100780c */ /* 0x008fc80003f05270 */
[----:B--2---:R-:W-:-:S13]  /*0300*/  ISETP.EQ.AND P0, PT, R20, 0x10000, !P0 ;  /* 0x000100001400780c */ /* 0x004fda0004702270 */
[----:B------:R-:W-:-:S04]  /*0310*/  @!P0 IMAD R20, R20, R17, RZ ;  /* 0x0000001114148224 */ /* 0x000fc800078e02ff */
[----:B------:R-:W-:-:S05]  /*0320*/  @!P0 IMAD.HI.U32 R21, R20, -0xffff, RZ ;  /* 0xffff000114158827 */ /* 0x000fca00078e00ff */
[----:B------:R-:W-:-:S05]  /*0330*/  @!P0 SHF.R.U32.HI R21, RZ, 0x10, R21 ;  /* 0x00000010ff158819 */ /* 0x000fca0000011615 */
[----:B------:R-:W-:-:S05]  /*0340*/  @!P0 IMAD R19, R21, -0x10001, R20 ;  /* 0xfffeffff15138824 */ /* 0x000fca00078e0214 */
[----:B------:R1:W-:Y:S01]  /*0350*/  STG.E desc[UR6][R14.64], R19 ;  /* 0x000000130e007986 */ /* 0x0003e2000c101906 */
[----:B------:R-:W-:-:S04]  /*0360*/  IADD3 R6, P0, PT, R6, 0x4, RZ ;  /* 0x0000000406067810 */ /* 0x000fc80007f1e0ff */
[----:B------:R-:W-:Y:S01]  /*0370*/  IADD3.X R9, PT, PT, RZ, R9, RZ, P0, !PT ;  /* 0x00000009ff097210 */ /* 0x000fe200007fe4ff */
[----:B------:R-:W-:Y:S08]  /*0380*/  BRA.U UP0, `(.L_x_15) ;  /* 0xfffffffd00907547 */ /* 0x000ff0000b83ffff */
.L_x_14:
[----:B------:R-:W-:Y:S05]  /*0390*/  @!P1 EXIT ;  /* 0x000000000000994d */ /* 0x000fea0003800000 */
[----:B------:R-:W0:Y:S01]  /*03a0*/  LDCU.128 UR8, c[0x0][0x390] ;  /* 0x00007200ff0877ac */ /* 0x000e220008000c00 */
[----:B------:R-:W2:Y:S01]  /*03b0*/  LDC.64 R2, c[0x0][0x388] ;  /* 0x0000e200ff027b82 */ /* 0x000ea20000000a00 */
[----:B------:R-:W-:Y:S02]  /*03c0*/  HFMA2 R9, -RZ, RZ, 0, 0 ;  /* 0x00000000ff097431 */ /* 0x000fe400000001ff */
[----:B------:R-:W-:Y:S01]  /*03d0*/  IMAD.MOV.U32 R8, RZ, RZ, 0x8 ;  /* 0x00000008ff087424 */ /* 0x000fe200078e00ff */
[----:B------:R-:W3:Y:S01]  /*03e0*/  LDCU.64 UR4, c[0x0][0x380] ;  /* 0x00007000ff0477ac */ /* 0x000ee20008000a00 */
[----:B------:R-:W-:-:S03]  /*03f0*/  IMAD.IADD R0, R7, 0x1, -R0 ;  /* 0x0000000107007824 */ /* 0x000fc600078e0a00 */
[----:B------:R-:W4:Y:S01]  /*0400*/  LDC.64 R4, c[0x0][0x3a0] ;  /* 0x0000e800ff047b82 */ /* 0x000f220000000a00 */
[----:B------:R-:W-:-:S03]  /*0410*/  IMAD.WIDE.U32 R8, R7, 0x4, R8 ;  /* 0x0000000407087825 */ /* 0x000fc600078e0008 */
[C---:B0-----:R-:W-:Y:S02]  /*0420*/  IADD3 R13, P0, PT, R8.reuse, UR10, RZ ;  /* 0x0000000a080d7c10 */ /* 0x041fe4000ff1e0ff */
[C---:B------:R-:W-:Y:S02]  /*0430*/  IADD3 R6, P1, PT, R8.reuse, UR8, RZ ;  /* 0x0000000808067c10 */ /* 0x040fe4000ff3e0ff */
[----:B---3--:R-:W-:Y:S02]  /*0440*/  IADD3 R12, P2, PT, R8, UR4, RZ ;  /* 0x00000004080c7c10 */ /* 0x008fe4000ff5e0ff */
[C---:B-1----:R-:W-:Y:S02]  /*0450*/  IADD3.X R14, PT, PT, R9.reuse, UR11, RZ, P0, !PT ;  /* 0x0000000b090e7c10 */ /* 0x042fe400087fe4ff */
[C---:B------:R-:W-:Y:S02]  /*0460*/  IADD3.X R7, PT, PT, R9.reuse, UR9, RZ, P1, !PT ;  /* 0x0000000909077c10 */ /* 0x040fe40008ffe4ff */
[----:B------:R-:W-:-:S07]  /*0470*/  IADD3.X R15, PT, PT, R9, UR5, RZ, P2, !PT ;  /* 0x00000005090f7c10 */ /* 0x000fce00097fe4ff */
.L_x_16:
[----:B------:R-:W2:Y:S02]  /*0480*/  LDG.E R9, desc[UR6][R6.64+-0x8] ;  /* 0xfffff80606097981 */ /* 0x000ea4000c1e1900 */
[----:B--2---:R-:W-:-:S06]  /*0490*/  IMAD.WIDE.U32 R8, R9, 0x4, R2 ;  /* 0x0000000409087825 */ /* 0x004fcc00078e0002 */
[----:B------:R0:W4:Y:S02]  /*04a0*/  LDG.E R9, desc[UR6][R8.64] ;  /* 0x0000000608097981 */ /* 0x000124000c1e1900 */
[----:B0-----:R-:W-:Y:S01]  /*04b0*/  MOV R8, R13 ;  /* 0x0000000d00087202 */ /* 0x001fe20000000f00 */
[----:B----4-:R-:W-:-:S04]  /*04c0*/  IMAD.WIDE.U32 R10, R9, 0x4, R4 ;  /* 0x00000004090a7825 */ /* 0x010fc800078e0004 */
[----:B------:R-:W-:Y:S02]  /*04d0*/  IMAD.MOV.U32 R9, RZ, RZ, R14 ;  /* 0x000000ffff097224 */ /* 0x000fe400078e000e */
[----:B------:R0:W2:Y:S04]  /*04e0*/  LDG.E R10, desc[UR6][R10.64] ;  /* 0x000000060a0a7981 */ /* 0x0000a8000c1e1900 */
[----:B------:R-:W3:Y:S01]  /*04f0*/  LDG.E R13, desc[UR6][R8.64+-0x8] ;  /* 0xfffff806080d7981 */ /* 0x000ee2000c1e1900 */
[----:B------:R-:W-:Y:S02]  /*0500*/  MOV R17, 0x1 ;  /* 0x0000000100117802 */ /* 0x000fe40000000f00 */
[----:B0-----:R-:W-:Y:S02]  /*0510*/  MOV R11, R15 ;  /* 0x0000000f000b7202 */ /* 0x001fe40000000f00 */
[----:B--2---:R-:W-:-:S04]  /*0520*/  ISETP.NE.AND P0, PT, R10, 0x10000, PT ;  /* 0x000100000a00780c */ /* 0x004fc80003f05270 */
[----:B---3--:R-:W-:-:S13]  /*0530*/  ISETP.EQ.AND P0, PT, R13, 0x10000, !P0 ;  /* 0x000100000d00780c */ /* 0x008fda0004702270 */
[----:B------:R-:W-:Y:S02]  /*0540*/  @!P0 IMAD R13, R13, R10, RZ ;  /* 0x0000000a0d0d8224 */ /* 0x000fe400078e02ff */
[----:B------:R-:W-:Y:S02]  /*0550*/  IMAD.MOV.U32 R10, RZ, RZ, R12 ;  /* 0x000000ffff0a7224 */ /* 0x000fe400078e000c */
[----:B------:R-:W-:-:S05]  /*0560*/  @!P0 IMAD.HI.U32 R14, R13, -0xffff, RZ ;  /* 0xffff00010d0e8827 */ /* 0x000fca00078e00ff */
[----:B------:R-:W-:-:S05]  /*0570*/  @!P0 SHF.R.U32.HI R14, RZ, 0x10, R14 ;  /* 0x00000010ff0e8819 */ /* 0x000fca000001160e */
[----:B------:R-:W-:-:S05]  /*0580*/  @!P0 IMAD R17, R14, -0x10001, R13 ;  /* 0xfffeffff0e118824 */ /* 0x000fca00078e020d */
[----:B------:R0:W-:Y:S04]  /*0590*/  STG.E desc[UR6][R10.64+-0x8], R17 ;  /* 0xfffff8110a007986 */ /* 0x0001e8000c101906 */
[----:B------:R-:W2:Y:S04]  /*05a0*/  LDG.E R13, desc[UR6][R6.64+-0x4] ;  /* 0xfffffc06060d7981 */ /* 0x000ea8000c1e1900 */
[----:B------:R-:W3:Y:S01]  /*05b0*/  LDG.E R16, desc[UR6][R8.64+-0x4] ;  /* 0xfffffc0608107981 */ /* 0x000ee2000c1e1900 */
[----:B--2---:R-:W-:-:S06]  /*05c0*/  IMAD.WIDE.U32 R12, R13, 0x4, R2 ;  /* 0x000000040d0c7825 */ /* 0x004fcc00078e0002 */
[----:B------:R-:W2:Y:S02]  /*05d0*/  LDG.E R13, desc[UR6][R12.64] ;  /* 0x000000060c0d7981 */ /* 0x000ea4000c1e1900 */
[----:B--2---:R-:W-:-:S06]  /*05e0*/  IMAD.WIDE.U32 R14, R13, 0x4, R4 ;  /* 0x000000040d0e7825 */ /* 0x004fcc00078e0004 */
[----:B------:R-:W2:Y:S01]  /*05f0*/  LDG.E R15, desc[UR6][R14.64] ;  /* 0x000000060e0f7981 */ /* 0x000ea2000c1e1900 */
[----:B0-----:R-:W-:Y:S01]  /*0600*/  IMAD.MOV.U32 R17, RZ, RZ, 0x1 ;  /* 0x00000001ff117424 */ /* 0x001fe200078e00ff */
[----:B--2---:R-:W-:-:S04]  /*0610*/  ISETP.NE.AND P0, PT, R15, 0x10000, PT ;  /* 0x000100000f00780c */ /* 0x004fc80003f05270 */
[----:B---3--:R-:W-:-:S13]  /*0620*/  ISETP.EQ.AND P0, PT, R16, 0x10000, !P0 ;  /* 0x000100001000780c */ /* 0x008fda0004702270 */
[----:B------:R-:W-:-:S04]  /*0630*/  @!P0 IMAD R16, R16, R15, RZ ;  /* 0x0000000f10108224 */ /* 0x000fc800078e02ff */
        /* <DEDUP_REMOVED lines=10> */
[----:B0-----:R-:W-:Y:S02]  /*06e0*/  MOV R17, 0x1 ;  /* 0x0000000100117802 */ /* 0x001fe40000000f00 */
        /* <DEDUP_REMOVED lines=12> */
[----:B------:R1:W2:Y:S01]  /*07b0*/  LDG.E R15, desc[UR6][R14.64] ;  /* 0x000000060e0f7981 */ /* 0x0002a2000c1e1900 */
[----:B0-----:R-:W-:Y:S01]  /*07c0*/  IMAD.MOV.U32 R17, RZ, RZ, 0x1 ;  /* 0x00000001ff117424 */ /* 0x001fe200078e00ff */
[----:B------:R-:W-:Y:S02]  /*07d0*/  IADD3 R0, PT, PT, R0, 0x4, RZ ;  /* 0x0000000400007810 */ /* 0x000fe40007ffe0ff */
[----:B------:R-:W-:Y:S02]  /*07e0*/  IADD3 R13, P1, PT, R8, 0x10, RZ ;  /* 0x00000010080d7810 */ /* 0x000fe40007f3e0ff */
[----:B------:R-:W-:Y:S02]  /*07f0*/  IADD3 R6, P2, PT, R6, 0x10, RZ ;  /* 0x0000001006067810 */ /* 0x000fe40007f5e0ff */
[----:B------:R-:W-:Y:S01]  /*0800*/  IADD3 R12, P3, PT, R10, 0x10, RZ ;  /* 0x000000100a0c7810 */ /* 0x000fe20007f7e0ff */
[----:B-1----:R-:W-:Y:S01]  /*0810*/  IMAD.X R14, RZ, RZ, R9, P1 ;  /* 0x000000ffff0e7224 */ /* 0x002fe200008e0609 */
[----:B------:R-:W-:-:S02]  /*0820*/  IADD3.X R7, PT, PT, RZ, R7, RZ, P2, !PT ;  /* 0x00000007ff077210 */ /* 0x000fc400017fe4ff */
[----:B--2---:R-:W-:-:S04]  /*0830*/  ISETP.NE.AND P0, PT, R15, 0x10000, PT ;  /* 0x000100000f00780c */ /* 0x004fc80003f05270 */
[----:B---3--:R-:W-:-:S13]  /*0840*/  ISETP.EQ.AND P0, PT, R16, 0x10000, !P0 ;  /* 0x000100001000780c */ /* 0x008fda0004702270 */
[----:B------:R-:W-:-:S04]  /*0850*/  @!P0 IMAD R16, R16, R15, RZ ;  /* 0x0000000f10108224 */ /* 0x000fc800078e02ff */
[----:B------:R-:W-:-:S05]  /*0860*/  @!P0 IMAD.HI.U32 R18, R16, -0xffff, RZ ;  /* 0xffff000110128827 */ /* 0x000fca00078e00ff */
[----:B------:R-:W-:-:S05]  /*0870*/  @!P0 SHF.R.U32.HI R19, RZ, 0x10, R18 ;  /* 0x00000010ff138819 */ /* 0x000fca0000011612 */
[----:B------:R-:W-:-:S05]  /*0880*/  @!P0 IMAD R17, R19, -0x10001, R16 ;  /* 0xfffeffff13118824 */ /* 0x000fca00078e0210 */
[----:B------:R0:W-:Y:S01]  /*0890*/  STG.E desc[UR6][R10.64+0x4], R17 ;  /* 0x000004110a007986 */ /* 0x0001e2000c101906 */
[----:B------:R-:W-:Y:S02]  /*08a0*/  ISETP.NE.AND P0, PT, R0, RZ, PT ;  /* 0x000000ff0000720c */ /* 0x000fe40003f05270 */
[----:B------:R-:W-:-:S11]  /*08b0*/  IADD3.X R15, PT, PT, RZ, R11, RZ, P3, !PT ;  /* 0x0000000bff0f7210 */ /* 0x000fd60001ffe4ff */
[----:B0-----:R-:W-:Y:S05]  /*08c0*/  @P0 BRA `(.L_x_16) ;  /* 0xfffffff800ec0947 */ /* 0x001fea000383ffff */
[----:B------:R-:W-:Y:S05]  /*08d0*/  EXIT ;  /* 0x000000000000794d */ /* 0x000fea0003800000 */
.L_x_17:
        /* <DEDUP_REMOVED lines=10> */
.L_x_71:


//--------------------- .text._Z12g_poly_derivPjS_j --------------------------
	.section	.text._Z12g_poly_derivPjS_j,"ax",@progbits
	.align	128
        .global         _Z12g_poly_derivPjS_j
        .type           _Z12g_poly_derivPjS_j,@function
        .size           _Z12g_poly_derivPjS_j,(.L_x_72 - _Z12g_poly_derivPjS_j)
        .other          _Z12g_poly_derivPjS_j,@"STO_CUDA_ENTRY STV_DEFAULT"
_Z12g_poly_derivPjS_j:
.text._Z12g_poly_derivPjS_j:
[----:B------:R-:W-:Y:S01]  /*0000*/  LDC R1, c[0x0][0x37c] ;  /* 0x0000df00ff017b82 */ /* 0x000fe20000000800 */
[----:B------:R-:W0:Y:S07]  /*0010*/  S2R R3, SR_TID.X ;  /* 0x0000000000037919 */ /* 0x000e2e0000002100 */
[----:B------:R-:W0:Y:S01]  /*0020*/  S2UR UR5, SR_CTAID.X ;  /* 0x00000000000579c3 */ /* 0x000e220000002500 */
[----:B------:R-:W1:Y:S07]  /*0030*/  LDCU UR4, c[0x0][0x390] ;  /* 0x00007200ff0477ac */ /* 0x000e6e0008000800 */
[----:B------:R-:W0:Y:S02]  /*0040*/  LDC R0, c[0x0][0x360] ;  /* 0x0000d800ff007b82 */ /* 0x000e240000000800 */
[----:B0-----:R-:W-:-:S04]  /*0050*/  IMAD R0, R0, UR5, R3 ;  /* 0x0000000500007c24 */ /* 0x001fc8000f8e0203 */
[----:B-1----:R-:W-:-:S04]  /*0060*/  IMAD R3, R0, UR4, RZ ;  /* 0x0000000400037c24 */ /* 0x002fc8000f8e02ff */
[----:B------:R-:W-:-:S05]  /*0070*/  VIADD R0, R3, UR4 ;  /* 0x0000000403007c36 */ /* 0x000fca0008000000 */
[----:B------:R-:W-:-:S13]  /*0080*/  ISETP.GE.U32.AND P0, PT, R3, R0, PT ;  /* 0x000000000300720c */ /* 0x000fda0003f06070 */
[----:B------:R-:W-:Y:S05]  /*0090*/  @P0 EXIT ;  /* 0x000000000000094d */ /* 0x000fea0003800000 */
[----:B------:R-:W0:Y:S01]  /*00a0*/  LDC R2, c[0x0][0x390] ;  /* 0x0000e400ff027b82 */ /* 0x000e220000000800 */
[----:B------:R-:W-:Y:S01]  /*00b0*/  ULOP3.LUT UP0, UR4, UR4, 0x3, URZ, 0xc0, !UPT ;  /* 0x0000000304047892 */ /* 0x000fe2000f80c0ff */
[----:B------:R-:W-:Y:S01]  /*00c0*/  MOV R7, R3 ;  /* 0x0000000300077202 */ /* 0x000fe20000000f00 */
[----:B------:R-:W1:Y:S01]  /*00d0*/  LDCU.64 UR6, c[0x0][0x358] ;  /* 0x00006b00ff0677ac */ /* 0x000e620008000a00 */
[----:B0-----:R-:W-:-:S05]  /*00e0*/  VIADD R2, R2, 0xffffffff ;  /* 0xffffffff02027836 */ /* 0x001fca0000000000 */
[----:B------:R-:W-:Y:S01]  /*00f0*/  ISETP.GE.U32.AND P1, PT, R2, 0x3, PT ;  /* 0x000000030200780c */ /* 0x000fe20003f26070 */
[----:B-1----:R-:W-:-:S12]  /*0100*/  BRA.U !UP0, `(.L_x_18) ;  /* 0x0000000108807547 */ /* 0x002fd8000b800000 */
[----:B------:R-:W0:Y:S01]  /*0110*/  LDC.64 R4, c[0x0][0x380] ;  /* 0x0000e000ff047b82 */ /* 0x000e220000000a00 */
[----:B------:R-:W-:-:S07]  /*0120*/  UIADD3 UR4, UPT, UPT, -UR4, URZ, URZ ;  /* 0x000000ff04047290 */ /* 0x000fce000fffe1ff */
[----:B------:R-:W1:Y:S01]  /*0130*/  LDC.64 R2, c[0x0][0x388] ;  /* 0x0000e200ff027b82 */ /* 0x000e620000000a00 */
[----:B0-----:R-:W-:-:S03]  /*0140*/  IMAD.WIDE.U32 R4, R7, 0x4, R4 ;  /* 0x0000000407047825 */ /* 0x001fc600078e0004 */
[----:B------:R-:W-:Y:S02]  /*0150*/  IADD3 R8, P0, PT, R4, 0x4, RZ ;  /* 0x0000000404087810 */ /* 0x000fe40007f1e0ff */
[C---:B------:R-:W-:Y:S01]  /*0160*/  IADD3 R4, PT, PT, R7.reuse, 0x1, RZ ;  /* 0x0000000107047810 */ /* 0x040fe20007ffe0ff */
[----:B-1----:R-:W-:Y:S01]  /*0170*/  IMAD.WIDE.U32 R2, R7, 0x4, R2 ;  /* 0x0000000407027825 */ /* 0x002fe200078e0002 */
[----:B------:R-:W-:-:S03]  /*0180*/  IADD3.X R11, PT, PT, RZ, R5, RZ, P0, !PT ;  /* 0x00000005ff0b7210 */ /* 0x000fc600007fe4ff */
[----:B------:R-:W-:Y:S02]  /*0190*/  IMAD.MOV.U32 R10, RZ, RZ, R2 ;  /* 0x000000ffff0a7224 */ /* 0x000fe400078e0002 */
[----:B------:R-:W-:-:S07]  /*01a0*/  IMAD.MOV.U32 R13, RZ, RZ, R3 ;  /* 0x000000ffff0d7224 */ /* 0x000fce00078e0003 */
.L_x_19:
[----:B0-----:R-:W-:Y:S01]  /*01b0*/  IMAD.MOV.U32 R2, RZ, RZ, R8 ;  /* 0x000000ffff027224 */ /* 0x001fe200078e0008 */
[----:B------:R-:W-:-:S05]  /*01c0*/  MOV R3, R11 ;  /* 0x0000000b00037202 */ /* 0x000fca0000000f00 */
[----:B------:R0:W2:Y:S01]  /*01d0*/  LDG.E R2, desc[UR6][R2.64] ;  /* 0x0000000602027981 */ /* 0x0000a2000c1e1900 */
[----:B------:R-:W-:Y:S02]  /*01e0*/  IMAD.MOV.U32 R7, RZ, RZ, R4 ;  /* 0x000000ffff077224 */ /* 0x000fe400078e0004 */
[----:B------:R-:W-:Y:S01]  /*01f0*/  HFMA2 R5, -RZ, RZ, 0, 5.9604644775390625e-08 ;  /* 0x00000001ff057431 */ /* 0x000fe200000001ff */
[----:B------:R-:W-:Y:S01]  /*0200*/  UIADD3 UR4, UPT, UPT, UR4, 0x1, URZ ;  /* 0x0000000104047890 */ /* 0x000fe2000fffe0ff */
[----:B------:R-:W-:-:S03]  /*0210*/  IADD3 R8, P2, PT, R8, 0x4, RZ ;  /* 0x0000000408087810 */ /* 0x000fc60007f5e0ff */
[----:B------:R-:W-:Y:S01]  /*0220*/  UISETP.NE.AND UP0, UPT, UR4, URZ, UPT ;  /* 0x000000ff0400728c */ /* 0x000fe2000bf05270 */
[----:B------:R-:W-:Y:S02]  /*0230*/  IADD3.X R11, PT, PT, RZ, R11, RZ, P2, !PT ;  /* 0x0000000bff0b7210 */ /* 0x000fe400017fe4ff */
[----:B0-----:R-:W-:Y:S02]  /*0240*/  MOV R3, R13 ;  /* 0x0000000d00037202 */ /* 0x001fe40000000f00 */
[----:B--2---:R-:W-:-:S04]  /*0250*/  ISETP.NE.AND P0, PT, R2, 0x10000, PT ;  /* 0x000100000200780c */ /* 0x004fc80003f05270 */
[----:B------:R-:W-:-:S13]  /*0260*/  ISETP.EQ.AND P0, PT, R4, 0x10000, !P0 ;  /* 0x000100000400780c */ /* 0x000fda0004702270 */
[----:B------:R-:W-:Y:S02]  /*0270*/  @!P0 IMAD R4, R7, R2, RZ ;  /* 0x0000000207048224 */ /* 0x000fe400078e02ff */
[----:B------:R-:W-:Y:S02]  /*0280*/  IMAD.MOV.U32 R2, RZ, RZ, R10 ;  /* 0x000000ffff027224 */ /* 0x000fe400078e000a */
[----:B------:R-:W-:-:S05]  /*0290*/  @!P0 IMAD.HI.U32 R6, R4, -0xffff, RZ ;  /* 0xffff000104068827 */ /* 0x000fca00078e00ff */
[----:B------:R-:W-:-:S05]  /*02a0*/  @!P0 SHF.R.U32.HI R9, RZ, 0x10, R6 ;  /* 0x00000010ff098819 */ /* 0x000fca0000011606 */
[----:B------:R-:W-:Y:S01]  /*02b0*/  @!P0 IMAD R5, R9, -0x10001, R4 ;  /* 0xfffeffff09058824 */ /* 0x000fe200078e0204 */
[----:B------:R-:W-:Y:S01]  /*02c0*/  IADD3 R10, P0, PT, R10, 0x4, RZ ;  /* 0x000000040a0a7810 */ /* 0x000fe20007f1e0ff */
[----:B------:R-:W-:-:S03]  /*02d0*/  VIADD R4, R7, 0x1 ;  /* 0x0000000107047836 */ /* 0x000fc60000000000 */
[----:B------:R0:W-:Y:S01]  /*02e0*/  STG.E desc[UR6][R2.64], R5 ;  /* 0x0000000502007986 */ /* 0x0001e2000c101906 */
[----:B------:R-:W-:Y:S01]  /*02f0*/  IMAD.X R13, RZ, RZ, R13, P0 ;  /* 0x000000ffff0d7224 */ /* 0x000fe200000e060d */
[----:B------:R-:W-:Y:S07]  /*0300*/  BRA.U UP0, `(.L_x_19) ;  /* 0xfffffffd00a87547 */ /* 0x000fee000b83ffff */
.L_x_18:
[----:B------:R-:W-:Y:S05]  /*0310*/  @!P1 EXIT ;  /* 0x000000000000994d */ /* 0x000fea0003800000 */
[----:B0-----:R-:W0:Y:S01]  /*0320*/  LDC.64 R2, c[0x0][0x380] ;  /* 0x0000e000ff027b82 */ /* 0x001e220000000a00 */
[----:B------:R-:W-:Y:S01]  /*0330*/  IADD3 R0, PT, PT, -R0, R7, RZ ;  /* 0x0000000700007210 */ /* 0x000fe20007ffe1ff */
[----:B------:R-:W-:-:S06]  /*0340*/  VIADD R10, R7, 0x4 ;  /* 0x00000004070a7836 */ /* 0x000fcc0000000000 */
[----:B------:R-:W1:Y:S02]  /*0350*/  LDC.64 R4, c[0x0][0x388] ;  /* 0x0000e200ff047b82 */ /* 0x000e640000000a00 */
.L_x_20:
[----:B--2---:R-:W-:-:S05]  /*0360*/  IADD3 R9, PT, PT, R10, -0x4, RZ ;  /* 0xfffffffc0a097810 */ /* 0x004fca0007ffe0ff */
[----:B0-----:R-:W-:-:S05]  /*0370*/  IMAD.WIDE.U32 R6, R9, 0x4, R2 ;  /* 0x0000000409067825 */ /* 0x001fca00078e0002 */
[----:B------:R-:W2:Y:S02]  /*0380*/  LDG.E R11, desc[UR6][R6.64+0x4] ;  /* 0x00000406060b7981 */ /* 0x000ea4000c1e1900 */
[----:B--2---:R-:W-:-:S04]  /*0390*/  ISETP.NE.AND P0, PT, R11, 0x10000, PT ;  /* 0x000100000b00780c */ /* 0x004fc80003f05270 */
[----:B------:R-:W-:-:S13]  /*03a0*/  ISETP.EQ.AND P0, PT, R10, 0x10003, !P0 ;  /* 0x000100030a00780c */ /* 0x000fda0004702270 */
[----:B------:R-:W-:-:S04]  /*03b0*/  @!P0 VIADD R8, R10, 0xfffffffd ;  /* 0xfffffffd0a088836 */ /* 0x000fc80000000000 */
[----:B------:R-:W-:Y:S02]  /*03c0*/  @!P0 IMAD R12, R11, R8, RZ ;  /* 0x000000080b0c8224 */ /* 0x000fe400078e02ff */
[----:B------:R-:W-:Y:S02]  /*03d0*/  HFMA2 R11, -RZ, RZ, 0, 5.9604644775390625e-08 ;  /* 0x00000001ff0b7431 */ /* 0x000fe400000001ff */
[----:B------:R-:W-:-:S05]  /*03e0*/  @!P0 IMAD.HI.U32 R8, R12, -0xffff, RZ ;  /* 0xffff00010c088827 */ /* 0x000fca00078e00ff */
[----:B------:R-:W-:Y:S01]  /*03f0*/  @!P0 SHF.R.U32.HI R13, RZ, 0x10, R8 ;  /* 0x00000010ff0d8819 */ /* 0x000fe20000011608 */
[----:B-1----:R-:W-:-:S04]  /*0400*/  IMAD.WIDE.U32 R8, R9, 0x4, R4 ;  /* 0x0000000409087825 */ /* 0x002fc800078e0004 */
[----:B------:R-:W-:-:S05]  /*0410*/  @!P0 IMAD R11, R13, -0x10001, R12 ;  /* 0xfffeffff0d0b8824 */ /* 0x000fca00078e020c */
[----:B------:R0:W-:Y:S04]  /*0420*/  STG.E desc[UR6][R8.64], R11 ;  /* 0x0000000b08007986 */ /* 0x0001e8000c101906 */
[----:B------:R-:W2:Y:S02]  /*0430*/  LDG.E R13, desc[UR6][R6.64+0x8] ;  /* 0x00000806060d7981 */ /* 0x000ea4000c1e1900 */
[----:B--2---:R-:W-:-:S04]  /*0440*/  ISETP.NE.AND P0, PT, R13, 0x10000, PT ;  /* 0x000100000d00780c */ /* 0x004fc80003f05270 */
[----:B------:R-:W-:-:S13]  /*0450*/  ISETP.EQ.AND P0, PT, R10, 0x10002, !P0 ;  /* 0x000100020a00780c */ /* 0x000fda0004702270 */
[----:B------:R-:W-:-:S04]  /*0460*/  @!P0 VIADD R12, R10, 0xfffffffe ;  /* 0xfffffffe0a0c8836 */ /* 0x000fc80000000000 */
[----:B------:R-:W-:Y:S01]  /*0470*/  @!P0 IMAD R12, R13, R12, RZ ;  /* 0x0000000c0d0c8224 */ /* 0x000fe200078e02ff */
[----:B------:R-:W-:-:S03]  /*0480*/  MOV R13, 0x1 ;  /* 0x00000001000d7802 */ /* 0x000fc60000000f00 */
[----:B------:R-:W-:-:S05]  /*0490*/  @!P0 IMAD.HI.U32 R14, R12, -0xffff, RZ ;  /* 0xffff00010c0e8827 */ /* 0x000fca00078e00ff */
[----:B------:R-:W-:-:S05]  /*04a0*/  @!P0 SHF.R.U32.HI R15, RZ, 0x10, R14 ;  /* 0x00000010ff0f8819 */ /* 0x000fca000001160e */
[----:B------:R-:W-:-:S05]  /*04b0*/  @!P0 IMAD R13, R15, -0x10001, R12 ;  /* 0xfffeffff0f0d8824 */ /* 0x000fca00078e020c */
[----:B------:R1:W-:Y:S04]  /*04c0*/  STG.E desc[UR6][R8.64+0x4], R13 ;  /* 0x0000040d08007986 */ /* 0x0003e8000c101906 */
[----:B------:R-:W2:Y:S02]  /*04d0*/  LDG.E R12, desc[UR6][R6.64+0xc] ;  /* 0x00000c06060c7981 */ /* 0x000ea4000c1e1900 */
[----:B--2---:R-:W-:-:S04]  /*04e0*/  ISETP.NE.AND P0, PT, R12, 0x10000, PT ;  /* 0x000100000c00780c */ /* 0x004fc80003f05270 */
[----:B------:R-:W-:-:S13]  /*04f0*/  ISETP.EQ.AND P0, PT, R10, 0x10001, !P0 ;  /* 0x000100010a00780c */ /* 0x000fda0004702270 */
[----:B0-----:R-:W-:-:S04]  /*0500*/  @!P0 VIADD R11, R10, 0xffffffff ;  /* 0xffffffff0a0b8836 */ /* 0x001fc80000000000 */
[----:B------:R-:W-:Y:S02]  /*0510*/  @!P0 IMAD R12, R12, R11, RZ ;  /* 0x0000000b0c0c8224 */ /* 0x000fe400078e02ff */
[----:B------:R-:W-:Y:S02]  /*0520*/  HFMA2 R11, -RZ, RZ, 0, 5.9604644775390625e-08 ;  /* 0x00000001ff0b7431 */ /* 0x000fe400000001ff */
[----:B------:R-:W-:-:S05]  /*0530*/  @!P0 IMAD.HI.U32 R14, R12, -0xffff, RZ ;  /* 0xffff00010c0e8827 */ /* 0x000fca00078e00ff */
[----:B------:R-:W-:-:S05]  /*0540*/  @!P0 SHF.R.U32.HI R15, RZ, 0x10, R14 ;  /* 0x00000010ff0f8819 */ /* 0x000fca000001160e */
[----:B------:R-:W-:-:S05]  /*0550*/  @!P0 IMAD R11, R15, -0x10001, R12 ;  /* 0xfffeffff0f0b8824 */ /* 0x000fca00078e020c */
[----:B------:R2:W-:Y:S04]  /*0560*/  STG.E desc[UR6][R8.64+0x8], R11 ;  /* 0x0000080b08007986 */ /* 0x0005e8000c101906 */
[----:B-1----:R-:W3:Y:S01]  /*0570*/  LDG.E R13, desc[UR6][R6.64+0x10] ;  /* 0x00001006060d7981 */ /* 0x002ee2000c1e1900 */
[----:B------:R-:W-:Y:S02]  /*0580*/  IADD3 R0, PT, PT, R0, 0x4, RZ ;  /* 0x0000000400007810 */ /* 0x000fe40007ffe0ff */
[----:B---3--:R-:W-:-:S04]  /*0590*/  ISETP.NE.AND P0, PT, R13, 0x10000, PT ;  /* 0x000100000d00780c */ /* 0x008fc80003f05270 */
[----:B------:R-:W-:-:S13]  /*05a0*/  ISETP.EQ.AND P0, PT, R10, 0x10000, !P0 ;  /* 0x000100000a00780c */ /* 0x000fda0004702270 */
[----:B------:R-:W-:Y:S01]  /*05b0*/  @!P0 IMAD R12, R13, R10, RZ ;  /* 0x0000000a0d0c8224 */ /* 0x000fe200078e02ff */
[----:B------:R-:W-:Y:S01]  /*05c0*/  IADD3 R10, PT, PT, R10, 0x4, RZ ;  /* 0x000000040a0a7810 */ /* 0x000fe20007ffe0ff */
[----:B------:R-:W-:Y:S02]  /*05d0*/  IMAD.MOV.U32 R13, RZ, RZ, 0x1 ;  /* 0x00000001ff0d7424 */ /* 0x000fe400078e00ff */
[----:B------:R-:W-:-:S05]  /*05e0*/  @!P0 IMAD.HI.U32 R14, R12, -0xffff, RZ ;  /* 0xffff00010c0e8827 */ /* 0x000fca00078e00ff */
[----:B------:R-:W-:-:S05]  /*05f0*/  @!P0 SHF.R.U32.HI R15, RZ, 0x10, R14 ;  /* 0x00000010ff0f8819 */ /* 0x000fca000001160e */
[----:B------:R-:W-:Y:S01]  /*0600*/  @!P0 IMAD R13, R15, -0x10001, R12 ;  /* 0xfffeffff0f0d8824 */ /* 0x000fe200078e020c */
[----:B------:R-:W-:-:S04]  /*0610*/  ISETP.NE.AND P0, PT, R0, RZ, PT ;  /* 0x000000ff0000720c */ /* 0x000fc80003f05270 */
[----:B------:R2:W-:Y:S09]  /*0620*/  STG.E desc[UR6][R8.64+0xc], R13 ;  /* 0x00000c0d08007986 */ /* 0x0005f2000c101906 */
[----:B------:R-:W-:Y:S05]  /*0630*/  @P0 BRA `(.L_x_20) ;  /* 0xfffffffc00480947 */ /* 0x000fea000383ffff */
[----:B------:R-:W-:Y:S05]  /*0640*/  EXIT ;  /* 0x000000000000794d */ /* 0x000fea0003800000 */
.L_x_21:
        /* <DEDUP_REMOVED lines=11> */
.L_x_72:


//--------------------- .text._Z5g_cpyPjS_jj      --------------------------
	.section	.text._Z5g_cpyPjS_jj,"ax",@progbits
	.align	128
        .global         _Z5g_cpyPjS_jj
        .type           _Z5g_cpyPjS_jj,@function
        .size           _Z5g_cpyPjS_jj,(.L_x_73 - _Z5g_cpyPjS_jj)
        .other          _Z5g_cpyPjS_jj,@"STO_CUDA_ENTRY STV_DEFAULT"
_Z5g_cpyPjS_jj:
.text._Z5g_cpyPjS_jj:
[----:B------:R-:W-:Y:S01]  /*0000*/  LDC R1, c[0x0][0x37c] ;  /* 0x0000df00ff017b82 */ /* 0x000fe20000000800 */
[----:B------:R-:W0:Y:S07]  /*0010*/  S2R R3, SR_TID.X ;  /* 0x0000000000037919 */ /* 0x000e2e0000002100 */
[----:B------:R-:W0:Y:S08]  /*0020*/  S2UR UR4, SR_CTAID.X ;  /* 0x00000000000479c3 */ /* 0x000e300000002500 */
[----:B------:R-:W0:Y:S08]  /*0030*/  LDC R0, c[0x0][0x360] ;  /* 0x0000d800ff007b82 */ /* 0x000e300000000800 */
[----:B------:R-:W1:Y:S01]  /*0040*/  LDC.64 R4, c[0x0][0x390] ;  /* 0x0000e400ff047b82 */ /* 0x000e620000000a00 */
[----:B0-----:R-:W-:-:S04]  /*0050*/  IMAD R0, R0, UR4, R3 ;  /* 0x0000000400007c24 */ /* 0x001fc8000f8e0203 */
[----:B-1----:R-:W-:-:S05]  /*0060*/  IMAD R7, R0, R5, RZ ;  /* 0x0000000500077224 */ /* 0x002fca00078e02ff */
[----:B------:R-:W-:-:S04]  /*0070*/  VIADDMNMX.U32 R0, R7, R5, R4, PT ;  /* 0x0000000507007246 */ /* 0x000fc80003800004 */
[----:B------:R-:W-:-:S13]  /*0080*/  ISETP.GE.U32.AND P0, PT, R7, R0, PT ;  /* 0x000000000700720c */ /* 0x000fda0003f06070 */
[----:B------:R-:W-:Y:S05]  /*0090*/  @P0 EXIT ;  /* 0x000000000000094d */ /* 0x000fea0003800000 */
[----:B------:R-:W-:Y:S01]  /*00a0*/  IMAD.IADD R2, R0, 0x1, -R7 ;  /* 0x0000000100027824 */ /* 0x000fe200078e0a07 */
[----:B------:R-:W0:Y:S01]  /*00b0*/  LDCU.64 UR4, c[0x0][0x358] ;  /* 0x00006b00ff0477ac */ /* 0x000e220008000a00 */
[----:B------:R-:W-:Y:S01]  /*00c0*/  IMAD.IADD R3, R7, 0x1, -R0 ;  /* 0x0000000107037824 */ /* 0x000fe200078e0a00 */
[----:B------:R-:W-:Y:S02]  /*00d0*/  BSSY.RECONVERGENT B0, `(.L_x_22) ;  /* 0x000001a000007945 */ /* 0x000fe40003800200 */
[----:B------:R-:W-:Y:S02]  /*00e0*/  LOP3.LUT P1, R6, R2, 0x3, RZ, 0xc0, !PT ;  /* 0x0000000302067812 */ /* 0x000fe4000782c0ff */
[----:B------:R-:W-:-:S11]  /*00f0*/  ISETP.GT.U32.AND P0, PT, R3, -0x4, PT ;  /* 0xfffffffc0300780c */ /* 0x000fd60003f04070 */
[----:B------:R-:W-:Y:S05]  /*0100*/  @!P1 BRA `(.L_x_23) ;  /* 0x0000000000589947 */ /* 0x000fea0003800000 */
[----:B------:R-:W1:Y:S08]  /*0110*/  LDC.64 R2, c[0x0][0x388] ;  /* 0x0000e200ff027b82 */ /* 0x000e700000000a00 */
[----:B------:R-:W2:Y:S01]  /*0120*/  LDC.64 R4, c[0x0][0x380] ;  /* 0x0000e000ff047b82 */ /* 0x000ea20000000a00 */
[----:B-1----:R-:W-:-:S04]  /*0130*/  IMAD.WIDE.U32 R2, R7, 0x4, R2 ;  /* 0x0000000407027825 */ /* 0x002fc800078e0002 */
[----:B------:R-:W-:Y:S01]  /*0140*/  IMAD.MOV.U32 R8, RZ, RZ, R2 ;  /* 0x000000ffff087224 */ /* 0x000fe200078e0002 */
[----:B------:R-:W-:Y:S01]  /*0150*/  MOV R11, R3 ;  /* 0x00000003000b7202 */ /* 0x000fe20000000f00 */
[----:B--2---:R-:W-:-:S04]  /*0160*/  IMAD.WIDE.U32 R4, R7, 0x4, R4 ;  /* 0x0000000407047825 */ /* 0x004fc800078e0004 */
[--C-:B------:R-:W-:Y:S02]  /*0170*/  IMAD.IADD R7, R7, 0x1, R6.reuse ;  /* 0x0000000107077824 */ /* 0x100fe400078e0206 */
[----:B------:R-:W-:Y:S02]  /*0180*/  IMAD.MOV.U32 R9, RZ, RZ, R5 ;  /* 0x000000ffff097224 */ /* 0x000fe400078e0005 */
[----:B------:R-:W-:-:S07]  /*0190*/  IMAD.MOV R6, RZ, RZ, -R6 ;  /* 0x000000ffff067224 */ /* 0x000fce00078e0a06 */
.L_x_24:
        /* <DEDUP_REMOVED lines=8> */
[----:B------:R-:W-:Y:S01]  /*0220*/  IADD3 R8, P2, PT, R8, 0x4, RZ ;  /* 0x0000000408087810 */ /* 0x000fe20007f5e0ff */
[----:B------:R-:W-:-:S04]  /*0230*/  IMAD.MOV.U32 R3, RZ, RZ, R11 ;  /* 0x000000ffff037224 */ /* 0x000fc800078e000b */
[----:B------:R-:W-:Y:S01]  /*0240*/  IMAD.X R11, RZ, RZ, R11, P2 ;  /* 0x000000ffff0b7224 */ /* 0x000fe200010e060b */
[----:B--2---:R1:W-:Y:S01]  /*0250*/  STG.E desc[UR4][R2.64], R5 ;  /* 0x0000000502007986 */ /* 0x0043e2000c101904 */
[----:B------:R-:W-:Y:S06]  /*0260*/  @P1 BRA `(.L_x_24) ;  /* 0xfffffffc00cc1947 */ /* 0x000fec000383ffff */
.L_x_23:
[----:B0-----:R-:W-:Y:S05]  /*0270*/  BSYNC.RECONVERGENT B0 ;  /* 0x0000000000007941 */ /* 0x001fea0003800200 */
.L_x_22:
[----:B------:R-:W-:Y:S05]  /*0280*/  @P0 EXIT ;  /* 0x000000000000094d */ /* 0x000fea0003800000 */
        /* <DEDUP_REMOVED lines=18> */
.L_x_29:
[----:B------:R-:W2:Y:S04]  /*03b0*/  LDG.E R7, desc[UR4][R2.64+-0x8] ;  /* 0xfffff80402077981 */ /* 0x000ea8000c1e1900 */
[----:B--2---:R0:W-:Y:S04]  /*03c0*/  STG.E desc[UR4][R4.64+-0x8], R7 ;  /* 0xfffff80704007986 */ /* 0x0041e8000c101904 */
[----:B------:R-:W2:Y:S04]  /*03d0*/  LDG.E R9, desc[UR4][R2.64+-0x4] ;  /* 0xfffffc0402097981 */ /* 0x000ea8000c1e1900 */
[----:B--2---:R1:W-:Y:S04]  /*03e0*/  STG.E desc[UR4][R4.64+-0x4], R9 ;  /* 0xfffffc0904007986 */ /* 0x0043e8000c101904 */
[----:B------:R-:W2:Y:S04]  /*03f0*/  LDG.E R11, desc[UR4][R2.64] ;  /* 0x00000004020b7981 */ /* 0x000ea8000c1e1900 */
[----:B--2---:R2:W-:Y:S04]  /*0400*/  STG.E desc[UR4][R4.64], R11 ;  /* 0x0000000b04007986 */ /* 0x0045e8000c101904 */
[----:B------:R-:W3:Y:S04]  /*0410*/  LDG.E R13, desc[UR4][R2.64+0x4] ;  /* 0x00000404020d7981 */ /* 0x000ee8000c1e1900 */
[----:B---3--:R3:W-:Y:S04]  /*0420*/  STG.E desc[UR4][R4.64+0x4], R13 ;  /* 0x0000040d04007986 */ /* 0x0087e8000c101904 */
[----:B------:R-:W4:Y:S04]  /*0430*/  LDG.E R15, desc[UR4][R2.64+0x8] ;  /* 0x00000804020f7981 */ /* 0x000f28000c1e1900 */
[----:B----4-:R4:W-:Y:S04]  /*0440*/  STG.E desc[UR4][R4.64+0x8], R15 ;  /* 0x0000080f04007986 */ /* 0x0109e8000c101904 */
[----:B------:R-:W5:Y:S04]  /*0450*/  LDG.E R17, desc[UR4][R2.64+0xc] ;  /* 0x00000c0402117981 */ /* 0x000f68000c1e1900 */
[----:B-----5:R5:W-:Y:S04]  /*0460*/  STG.E desc[UR4][R4.64+0xc], R17 ;  /* 0x00000c1104007986 */ /* 0x020be8000c101904 */
[----:B0-----:R-:W2:Y:S04]  /*0470*/  LDG.E R7, desc[UR4][R2.64+0x10] ;  /* 0x0000100402077981 */ /* 0x001ea8000c1e1900 */
[----:B--2---:R0:W-:Y:S04]  /*0480*/  STG.E desc[UR4][R4.64+0x10], R7 ;  /* 0x0000100704007986 */ /* 0x0041e8000c101904 */
[----:B-1----:R-:W2:Y:S04]  /*0490*/  LDG.E R9, desc[UR4][R2.64+0x14] ;  /* 0x0000140402097981 */ /* 0x002ea8000c1e1900 */
[----:B--2---:R1:W-:Y:S04]  /*04a0*/  STG.E desc[UR4][R4.64+0x14], R9 ;  /* 0x0000140904007986 */ /* 0x0043e8000c101904 */
[----:B------:R-:W2:Y:S04]  /*04b0*/  LDG.E R11, desc[UR4][R2.64+0x18] ;  /* 0x00001804020b7981 */ /* 0x000ea8000c1e1900 */
[----:B--2---:R2:W-:Y:S04]  /*04c0*/  STG.E desc[UR4][R4.64+0x18], R11 ;  /* 0x0000180b04007986 */ /* 0x0045e8000c101904 */
[----:B---3--:R-:W3:Y:S04]  /*04d0*/  LDG.E R13, desc[UR4][R2.64+0x1c] ;  /* 0x00001c04020d7981 */ /* 0x008ee8000c1e1900 */
[----:B---3--:R3:W-:Y:S04]  /*04e0*/  STG.E desc[UR4][R4.64+0x1c], R13 ;  /* 0x00001c0d04007986 */ /* 0x0087e8000c101904 */
[----:B----4-:R-:W4:Y:S04]  /*04f0*/  LDG.E R15, desc[UR4][R2.64+0x20] ;  /* 0x00002004020f7981 */ /* 0x010f28000c1e1900 */
[----:B----4-:R4:W-:Y:S04]  /*0500*/  STG.E desc[UR4][R4.64+0x20], R15 ;  /* 0x0000200f04007986 */ /* 0x0109e8000c101904 */
[----:B-----5:R-:W5:Y:S04]  /*0510*/  LDG.E R17, desc[UR4][R2.64+0x24] ;  /* 0x0000240402117981 */ /* 0x020f68000c1e1900 */
[----:B-----5:R-:W-:Y:S04]  /*0520*/  STG.E desc[UR4][R4.64+0x24], R17 ;  /* 0x0000241104007986 */ /* 0x020fe8000c101904 */
[----:B0-----:R-:W5:Y:S04]  /*0530*/  LDG.E R7, desc[UR4][R2.64+0x28] ;  /* 0x0000280402077981 */ /* 0x001f68000c1e1900 */
[----:B-----5:R0:W-:Y:S04]  /*0540*/  STG.E desc[UR4][R4.64+0x28], R7 ;  /* 0x0000280704007986 */ /* 0x0201e8000c101904 */
[----:B-1----:R-:W5:Y:S04]  /*0550*/  LDG.E R9, desc[UR4][R2.64+0x2c] ;  /* 0x00002c0402097981 */ /* 0x002f68000c1e1900 */
[----:B-----5:R-:W-:Y:S04]  /*0560*/  STG.E desc[UR4][R4.64+0x2c], R9 ;  /* 0x00002c0904007986 */ /* 0x020fe8000c101904 */
[----:B--2---:R-:W2:Y:S01]  /*0570*/  LDG.E R11, desc[UR4][R2.64+0x30] ;  /* 0x00003004020b7981 */ /* 0x004ea2000c1e1900 */
[----:B------:R-:W-:-:S05]  /*0580*/  VIADD R0, R0, 0x10 ;  /* 0x0000001000007836 */ /* 0x000fca0000000000 */
[----:B------:R-:W-:Y:S01]  /*0590*/  ISETP.GE.AND P1, PT, R0, -0xc, PT ;  /* 0xfffffff40000780c */ /* 0x000fe20003f26270 */
[----:B--2---:R-:W-:Y:S04]  /*05a0*/  STG.E desc[UR4][R4.64+0x30], R11 ;  /* 0x0000300b04007986 */ /* 0x004fe8000c101904 */
[----:B---3--:R1:W2:Y:S01]  /*05b0*/  LDG.E R13, desc[UR4][R2.64+0x34] ;  /* 0x00003404020d7981 */ /* 0x0082a2000c1e1900 */
[----:B------:R-:W-:Y:S02]  /*05c0*/  IADD3 R8, P2, PT, R2, 0x40, RZ ;  /* 0x0000004002087810 */ /* 0x000fe40007f5e0ff */
[----:B------:R-:W-:Y:S02]  /*05d0*/  IADD3 R6, P3, PT, R4, 0x40, RZ ;  /* 0x0000004004067810 */ /* 0x000fe40007f7e0ff */
[----:B----4-:R-:W-:-:S03]  /*05e0*/  IADD3.X R15, PT, PT, RZ, R3, RZ, P2, !PT ;  /* 0x00000003ff0f7210 */ /* 0x010fc600017fe4ff */
[----:B0-----:R-:W-:Y:S02]  /*05f0*/  IMAD.X R7, RZ, RZ, R5, P3 ;  /* 0x000000ffff077224 */ /* 0x001fe400018e0605 */
[----:B-1----:R-:W-:Y:S02]  /*0600*/  IMAD.MOV.U32 R2, RZ, RZ, R8 ;  /* 0x000000ffff027224 */ /* 0x002fe400078e0008 */
[----:B------:R-:W-:Y:S01]  /*0610*/  IMAD.MOV.U32 R3, RZ, RZ, R15 ;  /* 0x000000ffff037224 */ /* 0x000fe200078e000f */
[----:B--2---:R0:W-:Y:S02]  /*0620*/  STG.E desc[UR4][R4.64+0x34], R13 ;  /* 0x0000340d04007986 */ /* 0x0041e4000c101904 */
[----:B0-----:R-:W-:Y:S01]  /*0630*/  MOV R4, R6 ;  /* 0x0000000600047202 */ /* 0x001fe20000000f00 */
[----:B------:R-:W-:Y:S01]  /*0640*/  IMAD.MOV.U32 R5, RZ, RZ, R7 ;  /* 0x000000ffff057224 */ /* 0x000fe200078e0007 */
[----:B------:R-:W-:Y:S06]  /*0650*/  @!P1 BRA `(.L_x_29) ;  /* 0xfffffffc00549947 */ /* 0x000fec000383ffff */
.L_x_28:
[----:B------:R-:W-:Y:S05]  /*0660*/  BSYNC.RECONVERGENT B1 ;  /* 0x0000000000017941 */ /* 0x000fea0003800200 */
.L_x_27:
[----:B------:R-:W-:Y:S01]  /*0670*/  IMAD.MOV R6, RZ, RZ, -R0 ;  /* 0x000000ffff067224 */ /* 0x000fe200078e0a00 */
[----:B------:R-:W-:Y:S04]  /*0680*/  BSSY.RECONVERGENT B1, `(.L_x_30) ;  /* 0x000001d000017945 */ /* 0x000fe80003800200 */
[----:B------:R-:W-:-:S13]  /*0690*/  ISETP.GT.AND P1, PT, R6, 0x4, PT ;  /* 0x000000040600780c */ /* 0x000fda0003f24270 */
[----:B------:R-:W-:Y:S05]  /*06a0*/  @!P1 BRA `(.L_x_31) ;  /* 0x0000000000689947 */ /* 0x000fea0003800000 */
[----:B------:R-:W2:Y:S04]  /*06b0*/  LDG.E R7, desc[UR4][R2.64+-0x8] ;  /* 0xfffff80402077981 */ /* 0x000ea8000c1e1900 */
[----:B--2---:R0:W-:Y:S04]  /*06c0*/  STG.E desc[UR4][R4.64+-0x8], R7 ;  /* 0xfffff80704007986 */ /* 0x0041e8000c101904 */
[----:B------:R-:W2:Y:S04]  /*06d0*/  LDG.E R9, desc[UR4][R2.64+-0x4] ;  /* 0xfffffc0402097981 */ /* 0x000ea8000c1e1900 */
[----:B--2---:R1:W-:Y:S04]  /*06e0*/  STG.E desc[UR4][R4.64+-0x4], R9 ;  /* 0xfffffc0904007986 */ /* 0x0043e8000c101904 */
[----:B------:R-:W2:Y:S04]  /*06f0*/  LDG.E R11, desc[UR4][R2.64] ;  /* 0x00000004020b7981 */ /* 0x000ea8000c1e1900 */
[----:B--2---:R-:W-:Y:S04]  /*0700*/  STG.E desc[UR4][R4.64], R11 ;  /* 0x0000000b04007986 */ /* 0x004fe8000c101904 */
[----:B------:R-:W2:Y:S04]  /*0710*/  LDG.E R13, desc[UR4][R2.64+0x4] ;  /* 0x00000404020d7981 */ /* 0x000ea8000c1e1900 */
[----:B--2---:R2:W-:Y:S04]  /*0720*/  STG.E desc[UR4][R4.64+0x4], R13 ;  /* 0x0000040d04007986 */ /* 0x0045e8000c101904 */
[----:B------:R-:W3:Y:S04]  /*0730*/  LDG.E R15, desc[UR4][R2.64+0x8] ;  /* 0x00000804020f7981 */ /* 0x000ee8000c1e1900 */
[----:B---3--:R-:W-:Y:S04]  /*0740*/  STG.E desc[UR4][R4.64+0x8], R15 ;  /* 0x0000080f04007986 */ /* 0x008fe8000c101904 */
[----:B------:R-:W3:Y:S04]  /*0750*/  LDG.E R17, desc[UR4][R2.64+0xc] ;  /* 0x00000c0402117981 */ /* 0x000ee8000c1e1900 */
[----:B---3--:R-:W-:Y:S04]  /*0760*/  STG.E desc[UR4][R4.64+0xc], R17 ;  /* 0x00000c1104007986 */ /* 0x008fe8000c101904 */
[----:B0-----:R-:W3:Y:S01]  /*0770*/  LDG.E R7, desc[UR4][R2.64+0x10] ;  /* 0x0000100402077981 */ /* 0x001ee2000c1e1900 */
[----:B------:R-:W-:-:S02]  /*0780*/  IADD3 R6, P2, PT, R4, 0x20, RZ ;  /* 0x0000002004067810 */ /* 0x000fc40007f5e0ff */
[----:B------:R-:W-:Y:S01]  /*0790*/  IADD3 R8, P1, PT, R2, 0x20, RZ ;  /* 0x0000002002087810 */ /* 0x000fe20007f3e0ff */
[----:B---3--:R-:W-:Y:S04]  /*07a0*/  STG.E desc[UR4][R4.64+0x10], R7 ;  /* 0x0000100704007986 */ /* 0x008fe8000c101904 */
[----:B-1----:R0:W3:Y:S01]  /*07b0*/  LDG.E R9, desc[UR4][R2.64+0x14] ;  /* 0x0000140402097981 */ /* 0x0020e2000c1e1900 */
[----:B--2---:R-:W-:Y:S01]  /*07c0*/  IADD3.X R13, PT, PT, RZ, R3, RZ, P1, !PT ;  /* 0x00000003ff0d7210 */ /* 0x004fe20000ffe4ff */
[----:B------:R-:W-:Y:S01]  /*07d0*/  IMAD.X R11, RZ, RZ, R5, P2 ;  /* 0x000000ffff0b7224 */ /* 0x000fe200010e0605 */
[----:B------:R-:W-:Y:S01]  /*07e0*/  PLOP3.LUT P0, PT, PT, PT, PT, 0x8, 0x80 ;  /* 0x000000000080781c */ /* 0x000fe20003f0e170 */
[----:B------:R-:W-:Y:S01]  /*07f0*/  VIADD R0, R0, 0x8 ;  /* 0x0000000800007836 */ /* 0x000fe20000000000 */
[----:B0-----:R-:W-:Y:S01]  /*0800*/  MOV R2, R8 ;  /* 0x0000000800027202 */ /* 0x001fe20000000f00 */
[----:B------:R-:W-:Y:S01]  /*0810*/  IMAD.MOV.U32 R3, RZ, RZ, R13 ;  /* 0x000000ffff037224 */ /* 0x000fe200078e000d */
[----:B---3--:R0:W-:Y:S02]  /*0820*/  STG.E desc[UR4][R4.64+0x14], R9 ;  /* 0x0000140904007986 */ /* 0x0081e4000c101904 */
[----:B0-----:R-:W-:Y:S01]  /*0830*/  IMAD.MOV.U32 R4, RZ, RZ, R6 ;  /* 0x000000ffff047224 */ /* 0x001fe200078e0006 */
[----:B------:R-:W-:-:S07]  /*0840*/  MOV R5, R11 ;  /* 0x0000000b00057202 */ /* 0x000fce0000000f00 */
.L_x_31:
[----:B------:R-:W-:Y:S05]  /*0850*/  BSYNC.RECONVERGENT B1 ;  /* 0x0000000000017941 */ /* 0x000fea0003800200 */
.L_x_30:
[----:B------:R-:W-:-:S13]  /*0860*/  ISETP.NE.OR P0, PT, R0, RZ, P0 ;  /* 0x000000ff0000720c */ /* 0x000fda0000705670 */
[----:B------:R-:W-:Y:S05]  /*0870*/  @!P0 EXIT ;  /* 0x000000000000894d */ /* 0x000fea0003800000 */
.L_x_26:
[----:B------:R-:W-:Y:S05]  /*0880*/  BSYNC.RECONVERGENT B0 ;  /* 0x0000000000007941 */ /* 0x000fea0003800200 */
.L_x_25:
[----:B------:R-:W2:Y:S04]  /*0890*/  LDG.E R7, desc[UR4][R2.64+-0x8] ;  /* 0xfffff80402077981 */ /* 0x000ea8000c1e1900 */
[----:B--2---:R0:W-:Y:S04]  /*08a0*/  STG.E desc[UR4][R4.64+-0x8], R7 ;  /* 0xfffff80704007986 */ /* 0x0041e8000c101904 */
[----:B------:R-:W2:Y:S04]  /*08b0*/  LDG.E R9, desc[UR4][R2.64+-0x4] ;  /* 0xfffffc0402097981 */ /* 0x000ea8000c1e1900 */
[----:B--2---:R-:W-:Y:S04]  /*08c0*/  STG.E desc[UR4][R4.64+-0x4], R9 ;  /* 0xfffffc0904007986 */ /* 0x004fe8000c101904 */
[----:B------:R-:W2:Y:S01]  /*08d0*/  LDG.E R11, desc[UR4][R2.64] ;  /* 0x00000004020b7981 */ /* 0x000ea2000c1e1900 */
[----:B------:R-:W-:-:S05]  /*08e0*/  VIADD R0, R0, 0x4 ;  /* 0x0000000400007836 */ /* 0x000fca0000000000 */
[----:B------:R-:W-:Y:S01]  /*08f0*/  ISETP.NE.AND P0, PT, R0, RZ, PT ;  /* 0x000000ff0000720c */ /* 0x000fe20003f05270 */
[----:B--2---:R-:W-:Y:S04]  /*0900*/  STG.E desc[UR4][R4.64], R11 ;  /* 0x0000000b04007986 */ /* 0x004fe8000c101904 */
[----:B------:R1:W2:Y:S01]  /*0910*/  LDG.E R13, desc[UR4][R2.64+0x4] ;  /* 0x00000404020d7981 */ /* 0x0002a2000c1e1900 */
[----:B------:R-:W-:Y:S02]  /*0920*/  IADD3 R8, P1, PT, R2, 0x10, RZ ;  /* 0x0000001002087810 */ /* 0x000fe40007f3e0ff */
[----:B------:R-:W-:-:S03]  /*0930*/  IADD3 R6, P2, PT, R4, 0x10, RZ ;  /* 0x0000001004067810 */ /* 0x000fc60007f5e0ff */
[----:B------:R-:W-:Y:S01]  /*0940*/  IMAD.X R15, RZ, RZ, R3, P1 ;  /* 0x000000ffff0f7224 */ /* 0x000fe200008e0603 */
[----:B0-----:R-:W-:Y:S01]  /*0950*/  IADD3.X R7, PT, PT, RZ, R5, RZ, P2, !PT ;  /* 0x00000005ff077210 */ /* 0x001fe200017fe4ff */
[----:B-1----:R-:W-:Y:S02]  /*0960*/  IMAD.MOV.U32 R2, RZ, RZ, R8 ;  /* 0x000000ffff027224 */ /* 0x002fe400078e0008 */
[----:B------:R-:W-:Y:S01]  /*0970*/  IMAD.MOV.U32 R3, RZ, RZ, R15 ;  /* 0x000000ffff037224 */ /* 0x000fe200078e000f */
[----:B--2---:R0:W-:Y:S02]  /*0980*/  STG.E desc[UR4][R4.64+0x4], R13 ;  /* 0x0000040d04007986 */ /* 0x0041e4000c101904 */
[----:B0-----:R-:W-:Y:S01]  /*0990*/  MOV R4, R6 ;  /* 0x0000000600047202 */ /* 0x001fe20000000f00 */
[----:B------:R-:W-:Y:S01]  /*09a0*/  IMAD.MOV.U32 R5, RZ, RZ, R7 ;  /* 0x000000ffff057224 */ /* 0x000fe200078e0007 */
[----:B------:R-:W-:Y:S06]  /*09b0*/  @P0 BRA `(.L_x_25) ;  /* 0xfffffffc00b40947 */ /* 0x000fec000383ffff */
[----:B------:R-:W-:Y:S05]  /*09c0*/  EXIT ;  /* 0x000000000000794d */ /* 0x000fea0003800000 */
.L_x_32:
        /* <DEDUP_REMOVED lines=11> */
.L_x_73:


//--------------------- .text._Z6g_fillPjjjj      --------------------------
	.section	.text._Z6g_fillPjjjj,"ax",@progbits
	.align	128
        .global         _Z6g_fillPjjjj
        .type           _Z6g_fillPjjjj,@function
        .size           _Z6g_fillPjjjj,(.L_x_74 - _Z6g_fillPjjjj)
        .other          _Z6g_fillPjjjj,@"STO_CUDA_ENTRY STV_DEFAULT"
_Z6g_fillPjjjj:
.text._Z6g_fillPjjjj:
[----:B------:R-:W-:Y:S01]  /*0000*/  LDC R1, c[0x0][0x37c] ;  /* 0x0000df00ff017b82 */ /* 0x000fe20000000800 */
[----:B------:R-:W0:Y:S07]  /*0010*/  S2R R3, SR_TID.X ;  /* 0x0000000000037919 */ /* 0x000e2e0000002100 */
[----:B------:R-:W0:Y:S01]  /*0020*/  S2UR UR4, SR_CTAID.X ;  /* 0x00000000000479c3 */ /* 0x000e220000002500 */
[----:B------:R-:W1:Y:S07]  /*0030*/  LDCU UR5, c[0x0][0x390] ;  /* 0x00007200ff0577ac */ /* 0x000e6e0008000800 */
[----:B------:R-:W0:Y:S08]  /*0040*/  LDC R0, c[0x0][0x360] ;  /* 0x0000d800ff007b82 */ /* 0x000e300000000800 */
[----:B------:R-:W2:Y:S01]  /*0050*/  LDC R5, c[0x0][0x38c] ;  /* 0x0000e300ff057b82 */ /* 0x000ea20000000800 */
[----:B0-----:R-:W-:-:S04]  /*0060*/  IMAD R0, R0, UR4, R3 ;  /* 0x0000000400007c24 */ /* 0x001fc8000f8e0203 */
[----:B-1----:R-:W-:-:S05]  /*0070*/  IMAD R0, R0, UR5, RZ ;  /* 0x0000000500007c24 */ /* 0x002fca000f8e02ff */
[----:B--2---:R-:W-:-:S04]  /*0080*/  VIADDMNMX.U32 R3, R0, UR5, R5, PT ;  /* 0x0000000500037c46 */ /* 0x004fc8000b800005 */
[----:B------:R-:W-:-:S13]  /*0090*/  ISETP.GE.U32.AND P0, PT, R0, R3, PT ;  /* 0x000000030000720c */ /* 0x000fda0003f06070 */
[----:B------:R-:W-:Y:S05]  /*00a0*/  @P0 EXIT ;  /* 0x000000000000094d */ /* 0x000fea0003800000 */
[----:B------:R-:W-:Y:S01]  /*00b0*/  IMAD.IADD R8, R3, 0x1, -R0 ;  /* 0x0000000103087824 */ /* 0x000fe200078e0a00 */
[----:B------:R-:W0:Y:S01]  /*00c0*/  LDCU.64 UR4, c[0x0][0x358] ;  /* 0x00006b00ff0477ac */ /* 0x000e220008000a00 */
[----:B------:R-:W-:Y:S01]  /*00d0*/  IMAD.IADD R3, R0, 0x1, -R3 ;  /* 0x0000000100037824 */ /* 0x000fe200078e0a03 */
[----:B------:R-:W-:Y:S02]  /*00e0*/  BSSY.RECONVERGENT B0, `(.L_x_33) ;  /* 0x0000024000007945 */ /* 0x000fe40003800200 */
[----:B------:R-:W-:Y:S02]  /*00f0*/  LOP3.LUT R9, R8, 0xf, RZ, 0xc0, !PT ;  /* 0x0000000f08097812 */ /* 0x000fe400078ec0ff */
[----:B------:R-:W-:Y:S02]  /*0100*/  ISETP.GT.U32.AND P1, PT, R3, -0x10, PT ;  /* 0xfffffff00300780c */ /* 0x000fe40003f24070 */
[----:B------:R-:W-:-:S11]  /*0110*/  ISETP.NE.AND P0, PT, R9, RZ, PT ;  /* 0x000000ff0900720c */ /* 0x000fd60003f05270 */
[----:B0-----:R-:W-:Y:S05]  /*0120*/  @P1 BRA `(.L_x_34) ;  /* 0x00000000007c1947 */ /* 0x001fea0003800000 */
[----:B------:R-:W0:Y:S08]  /*0130*/  LDC.64 R2, c[0x0][0x380] ;  /* 0x0000e000ff027b82 */ /* 0x000e300000000a00 */
[----:B------:R-:W1:Y:S01]  /*0140*/  LDC R7, c[0x0][0x388] ;  /* 0x0000e200ff077b82 */ /* 0x000e620000000800 */
[----:B0-----:R-:W-:-:S03]  /*0150*/  IMAD.WIDE.U32 R2, R0, 0x4, R2 ;  /* 0x0000000400027825 */ /* 0x001fc600078e0002 */
[----:B------:R-:W-:Y:S02]  /*0160*/  IADD3 R5, P1, PT, R2, 0x20, RZ ;  /* 0x0000002002057810 */ /* 0x000fe40007f3e0ff */
[----:B------:R-:W-:-:S03]  /*0170*/  LOP3.LUT R2, R8, 0xfffffff0, RZ, 0xc0, !PT ;  /* 0xfffffff008027812 */ /* 0x000fc600078ec0ff */
[----:B------:R-:W-:Y:S02]  /*0180*/  IMAD.X R6, RZ, RZ, R3, P1 ;  /* 0x000000ffff067224 */ /* 0x000fe400008e0603 */
[----:B-1----:R-:W-:-:S07]  /*0190*/  IMAD.MOV R4, RZ, RZ, -R2 ;  /* 0x000000ffff047224 */ /* 0x002fce00078e0a02 */
.L_x_35:
[----:B0-----:R-:W-:Y:S01]  /*01a0*/  MOV R2, R5 ;  /* 0x0000000500027202 */ /* 0x001fe20000000f00 */
[----:B------:R-:W-:Y:S01]  /*01b0*/  IMAD.MOV.U32 R3, RZ, RZ, R6 ;  /* 0x000000ffff037224 */ /* 0x000fe200078e0006 */
[----:B------:R-:W-:Y:S01]  /*01c0*/  IADD3 R0, PT, PT, R0, 0x10, RZ ;  /* 0x0000001000007810 */ /* 0x000fe20007ffe0ff */
[----:B------:R-:W-:Y:S01]  /*01d0*/  VIADD R4, R4, 0x10 ;  /* 0x0000001004047836 */ /* 0x000fe20000000000 */
[----:B------:R-:W-:Y:S02]  /*01e0*/  IADD3 R5, P2, PT, R2, 0x40, RZ ;  /* 0x0000004002057810 */ /* 0x000fe40007f5e0ff */
[----:B------:R0:W-:Y:S02]  /*01f0*/  STG.E desc[UR4][R2.64+-0x20], R7 ;  /* 0xffffe00702007986 */ /* 0x0001e4000c101904 */
[----:B------:R-:W-:Y:S01]  /*0200*/  ISETP.NE.AND P1, PT, R4, RZ, PT ;  /* 0x000000ff0400720c */ /* 0x000fe20003f25270 */
[----:B------:R-:W-:Y:S01]  /*0210*/  IMAD.X R6, RZ, RZ, R3, P2 ;  /* 0x000000ffff067224 */ /* 0x000fe200010e0603 */
[----:B------:R0:W-:Y:S04]  /*0220*/  STG.E desc[UR4][R2.64+-0x1c], R7 ;  /* 0xffffe40702007986 */ /* 0x0001e8000c101904 */
        /* <DEDUP_REMOVED lines=13> */
[----:B------:R0:W-:Y:S01]  /*0300*/  STG.E desc[UR4][R2.64+0x1c], R7 ;  /* 0x00001c0702007986 */ /* 0x0001e2000c101904 */
[----:B------:R-:W-:Y:S05]  /*0310*/  @P1 BRA `(.L_x_35) ;  /* 0xfffffffc00a01947 */ /* 0x000fea000383ffff */
.L_x_34:
[----:B------:R-:W-:Y:S05]  /*0320*/  BSYNC.RECONVERGENT B0 ;  /* 0x0000000000007941 */ /* 0x000fea0003800200 */
.L_x_33:
[----:B------:R-:W-:Y:S05]  /*0330*/  @!P0 EXIT ;  /* 0x000000000000894d */ /* 0x000fea0003800000 */
[----:B------:R-:W-:Y:S01]  /*0340*/  ISETP.GE.U32.AND P0, PT, R9, 0x8, PT ;  /* 0x000000080900780c */ /* 0x000fe20003f06070 */
[----:B------:R-:W-:Y:S01]  /*0350*/  BSSY.RECONVERGENT B0, `(.L_x_36) ;  /* 0x0000010000007945 */ /* 0x000fe20003800200 */
[----:B------:R-:W-:-:S04]  /*0360*/  LOP3.LUT R4, R8, 0x7, RZ, 0xc0, !PT ;  /* 0x0000000708047812 */ /* 0x000fc800078ec0ff */
[----:B------:R-:W-:-:S07]  /*0370*/  ISETP.NE.AND P1, PT, R4, RZ, PT ;  /* 0x000000ff0400720c */ /* 0x000fce0003f25270 */
[----:B------:R-:W-:Y:S06]  /*0380*/  @!P0 BRA `(.L_x_37) ;  /* 0x0000000000308947 */ /* 0x000fec0003800000 */
[----:B0-----:R-:W0:Y:S08]  /*0390*/  LDC.64 R2, c[0x0][0x380] ;  /* 0x0000e000ff027b82 */ /* 0x001e300000000a00 */
[----:B------:R-:W1:Y:S01]  /*03a0*/  LDC R5, c[0x0][0x388] ;  /* 0x0000e200ff057b82 */ /* 0x000e620000000800 */
[----:B0-----:R-:W-:-:S04]  /*03b0*/  IMAD.WIDE.U32 R2, R0, 0x4, R2 ;  /* 0x0000000400027825 */ /* 0x001fc800078e0002 */
[----:B------:R-:W-:Y:S01]  /*03c0*/  VIADD R0, R0, 0x8 ;  /* 0x0000000800007836 */ /* 0x000fe20000000000 */
[----:B-1----:R1:W-:Y:S04]  /*03d0*/  STG.E desc[UR4][R2.64], R5 ;  /* 0x0000000502007986 */ /* 0x0023e8000c101904 */
[----:B------:R1:W-:Y:S04]  /*03e0*/  STG.E desc[UR4][R2.64+0x4], R5 ;  /* 0x0000040502007986 */ /* 0x0003e8000c101904 */
[----:B------:R1:W-:Y:S04]  /*03f0*/  STG.E desc[UR4][R2.64+0x8], R5 ;  /* 0x0000080502007986 */ /* 0x0003e8000c101904 */
[----:B------:R1:W-:Y:S04]  /*0400*/  STG.E desc[UR4][R2.64+0xc], R5 ;  /* 0x00000c0502007986 */ /* 0x0003e8000c101904 */
[----:B------:R1:W-:Y:S04]  /*0410*/  STG.E desc[UR4][R2.64+0x10], R5 ;  /* 0x0000100502007986 */ /* 0x0003e8000c101904 */
[----:B------:R1:W-:Y:S04]  /*0420*/  STG.E desc[UR4][R2.64+0x14], R5 ;  /* 0x0000140502007986 */ /* 0x0003e8000c101904 */
[----:B------:R1:W-:Y:S04]  /*0430*/  STG.E desc[UR4][R2.64+0x18], R5 ;  /* 0x0000180502007986 */ /* 0x0003e8000c101904 */
[----:B------:R1:W-:Y:S02]  /*0440*/  STG.E desc[UR4][R2.64+0x1c], R5 ;  /* 0x00001c0502007986 */ /* 0x0003e4000c101904 */
.L_x_37:
[----:B------:R-:W-:Y:S05]  /*0450*/  BSYNC.RECONVERGENT B0 ;  /* 0x0000000000007941 */ /* 0x000fea0003800200 */
.L_x_36:
[----:B------:R-:W-:Y:S05]  /*0460*/  @!P1 EXIT ;  /* 0x000000000000994d */ /* 0x000fea0003800000 */
[----:B------:R-:W-:Y:S02]  /*0470*/  ISETP.GE.U32.AND P0, PT, R4, 0x4, PT ;  /* 0x000000040400780c */ /* 0x000fe40003f06070 */
[----:B------:R-:W-:-:S04]  /*0480*/  LOP3.LUT R8, R8, 0x3, RZ, 0xc0, !PT ;  /* 0x0000000308087812 */ /* 0x000fc800078ec0ff */
[----:B------:R-:W-:-:S07]  /*0490*/  ISETP.NE.AND P1, PT, R8, RZ, PT ;  /* 0x000000ff0800720c */ /* 0x000fce0003f25270 */
[----:B01----:R-:W0:Y:S08]  /*04a0*/  @P0 LDC.64 R2, c[0x0][0x380] ;  /* 0x0000e000ff020b82 */ /* 0x003e300000000a00 */
[----:B------:R-:W1:Y:S01]  /*04b0*/  @P0 LDC R5, c[0x0][0x388] ;  /* 0x0000e200ff050b82 */ /* 0x000e620000000800 */
[----:B0-----:R-:W-:-:S05]  /*04c0*/  @P0 IMAD.WIDE.U32 R2, R0, 0x4, R2 ;  /* 0x0000000400020825 */ /* 0x001fca00078e0002 */
[----:B-1----:R0:W-:Y:S04]  /*04d0*/  @P0 STG.E desc[UR4][R2.64], R5 ;  /* 0x0000000502000986 */ /* 0x0021e8000c101904 */
[----:B------:R0:W-:Y:S04]  /*04e0*/  @P0 STG.E desc[UR4][R2.64+0x4], R5 ;  /* 0x0000040502000986 */ /* 0x0001e8000c101904 */
[----:B------:R0:W-:Y:S04]  /*04f0*/  @P0 STG.E desc[UR4][R2.64+0x8], R5 ;  /* 0x0000080502000986 */ /* 0x0001e8000c101904 */
[----:B------:R0:W-:Y:S01]  /*0500*/  @P0 STG.E desc[UR4][R2.64+0xc], R5 ;  /* 0x00000c0502000986 */ /* 0x0001e2000c101904 */
[----:B------:R-:W-:Y:S05]  /*0510*/  @!P1 EXIT ;  /* 0x000000000000994d */ /* 0x000fea0003800000 */
[----:B0-----:R-:W0:Y:S01]  /*0520*/  LDC.64 R2, c[0x0][0x380] ;  /* 0x0000e000ff027b82 */ /* 0x001e220000000a00 */
[----:B------:R-:W-:-:S07]  /*0530*/  @P0 VIADD R0, R0, 0x4 ;  /* 0x0000000400000836 */ /* 0x000fce0000000000 */
[----:B------:R-:W1:Y:S01]  /*0540*/  LDC R5, c[0x0][0x388] ;  /* 0x0000e200ff057b82 */ /* 0x000e620000000800 */
[----:B0-----:R-:W-:-:S04]  /*0550*/  IMAD.WIDE.U32 R2, R0, 0x4, R2 ;  /* 0x0000000400027825 */ /* 0x001fc800078e0002 */
[----:B------:R-:W-:-:S07]  /*0560*/  IMAD.MOV R0, RZ, RZ, -R8 ;  /* 0x000000ffff007224 */ /* 0x000fce00078e0a08 */
.L_x_38:
[----:B------:R-:W-:Y:S01]  /*0570*/  IADD3 R0, PT, PT, R0, 0x1, RZ ;  /* 0x0000000100007810 */ /* 0x000fe20007ffe0ff */
[----:B-1----:R0:W-:Y:S03]  /*0580*/  STG.E desc[UR4][R2.64], R5 ;  /* 0x0000000502007986 */ /* 0x0021e6000c101904 */
[----:B------:R-:W-:Y:S02]  /*0590*/  ISETP.NE.AND P0, PT, R0, RZ, PT ;  /* 0x000000ff0000720c */ /* 0x000fe40003f05270 */
[----:B0-----:R-:W-:-:S05]  /*05a0*/  IADD3 R2, P1, PT, R2, 0x4, RZ ;  /* 0x0000000402027810 */ /* 0x001fca0007f3e0ff */
[----:B------:R-:W-:-:S06]  /*05b0*/  IMAD.X R3, RZ, RZ, R3, P1 ;  /* 0x000000ffff037224 */ /* 0x000fcc00008e0603 */
[----:B------:R-:W-:Y:S05]  /*05c0*/  @P0 BRA `(.L_x_38) ;  /* 0xfffffffc00e80947 */ /* 0x000fea000383ffff */
[----:B------:R-:W-:Y:S05]  /*05d0*/  EXIT ;  /* 0x000000000000794d */ /* 0x000fea0003800000 */
.L_x_39:
        /* <DEDUP_REMOVED lines=10> */
.L_x_74:


//--------------------- .text._Z14g_vector_mul_iPjS_S_jj --------------------------
	.section	.text._Z14g_vector_mul_iPjS_S_jj,"ax",@progbits
	.align	128
        .global         _Z14g_vector_mul_iPjS_S_jj
        .type           _Z14g_vector_mul_iPjS_S_jj,@function
        .size           _Z14g_vector_mul_iPjS_S_jj,(.L_x_75 - _Z14g_vector_mul_iPjS_S_jj)
        .other          _Z14g_vector_mul_iPjS_S_jj,@"STO_CUDA_ENTRY STV_DEFAULT"
_Z14g_vector_mul_iPjS_S_jj:
.text._Z14g_vector_mul_iPjS_S_jj:
        /* <DEDUP_REMOVED lines=18> */
[----:B------:R-:W2:Y:S08]  /*0120*/  LDC.64 R4, c[0x0][0x388] ;  /* 0x0000e200ff047b82 */ /* 0x000eb00000000a00 */
[----:B------:R-:W3:Y:S01]  /*0130*/  LDC.64 R6, c[0x0][0x380] ;  /* 0x0000e000ff067b82 */ /* 0x000ee20000000a00 */
[----:B-1----:R-:W-:-:S04]  /*0140*/  IMAD.WIDE.U32 R2, R9, 0x4, R2 ;  /* 0x0000000409027825 */ /* 0x002fc800078e0002 */
[----:B------:R-:W-:Y:S01]  /*0150*/  IMAD.MOV.U32 R15, RZ, RZ, R3 ;  /* 0x000000ffff0f7224 */ /* 0x000fe200078e0003 */
[----:B------:R-:W-:Y:S01]  /*0160*/  MOV R14, R2 ;  /* 0x00000002000e7202 */ /* 0x000fe20000000f00 */
[----:B--2---:R-:W-:-:S04]  /*0170*/  IMAD.WIDE.U32 R4, R9, 0x4, R4 ;  /* 0x0000000409047825 */ /* 0x004fc800078e0004 */
[----:B------:R-:W-:Y:S01]  /*0180*/  IMAD.MOV.U32 R12, RZ, RZ, R4 ;  /* 0x000000ffff0c7224 */ /* 0x000fe200078e0004 */
[----:B------:R-:W-:Y:S01]  /*0190*/  MOV R13, R5 ;  /* 0x00000005000d7202 */ /* 0x000fe20000000f00 */
[C---:B---3--:R-:W-:Y:S01]  /*01a0*/  IMAD.WIDE.U32 R6, R9.reuse, 0x4, R6 ;  /* 0x0000000409067825 */ /* 0x048fe200078e0006 */
[----:B------:R-:W-:-:S03]  /*01b0*/  IADD3 R9, PT, PT, R9, R8, RZ ;  /* 0x0000000809097210 */ /* 0x000fc60007ffe0ff */
[----:B------:R-:W-:Y:S02]  /*01c0*/  IMAD.MOV.U32 R10, RZ, RZ, R6 ;  /* 0x000000ffff0a7224 */ /* 0x000fe400078e0006 */
[----:B------:R-:W-:Y:S02]  /*01d0*/  IMAD.MOV.U32 R11, RZ, RZ, R7 ;  /* 0x000000ffff0b7224 */ /* 0x000fe400078e0007 */
[----:B------:R-:W-:-:S07]  /*01e0*/  IMAD.MOV R8, RZ, RZ, -R8 ;  /* 0x000000ffff087224 */ /* 0x000fce00078e0a08 */
.L_x_42:
[----:B-1----:R-:W-:Y:S01]  /*01f0*/  IMAD.MOV.U32 R2, RZ, RZ, R12 ;  /* 0x000000ffff027224 */ /* 0x002fe200078e000c */
[----:B------:R-:W-:-:S05]  /*0200*/  MOV R3, R13 ;  /* 0x0000000d00037202 */ /* 0x000fca0000000f00 */
[----:B0-----:R0:W2:Y:S02]  /*0210*/  LDG.E R5, desc[UR4][R2.64] ;  /* 0x0000000402057981 */ /* 0x0010a4000c1e1900 */
[----:B0-----:R-:W-:Y:S02]  /*0220*/  IMAD.MOV.U32 R2, RZ, RZ, R10 ;  /* 0x000000ffff027224 */ /* 0x001fe400078e000a */
[----:B------:R-:W-:-:S05]  /*0230*/  IMAD.MOV.U32 R3, RZ, RZ, R11 ;  /* 0x000000ffff037224 */ /* 0x000fca00078e000b */
[----:B------:R0:W3:Y:S01]  /*0240*/  LDG.E R4, desc[UR4][R2.64] ;  /* 0x0000000402047981 */ /* 0x0000e2000c1e1900 */
[----:B------:R-:W-:Y:S02]  /*0250*/  IADD3 R8, PT, PT, R8, 0x1, RZ ;  /* 0x0000000108087810 */ /* 0x000fe40007ffe0ff */
[----:B------:R-:W-:Y:S02]  /*0260*/  IADD3 R12, P3, PT, R12, 0x4, RZ ;  /* 0x000000040c0c7810 */ /* 0x000fe40007f7e0ff */
[----:B------:R-:W-:-:S03]  /*0270*/  IADD3 R10, P4, PT, R10, 0x4, RZ ;  /* 0x000000040a0a7810 */ /* 0x000fc60007f9e0ff */
[----:B------:R-:W-:Y:S01]  /*0280*/  IMAD.X R13, RZ, RZ, R13, P3 ;  /* 0x000000ffff0d7224 */ /* 0x000fe200018e060d */
[----:B------:R-:W-:Y:S01]  /*0290*/  IADD3.X R11, PT, PT, RZ, R11, RZ, P4, !PT ;  /* 0x0000000bff0b7210 */ /* 0x000fe200027fe4ff */
[----:B0-----:R-:W-:Y:S01]  /*02a0*/  IMAD.MOV.U32 R2, RZ, RZ, R14 ;  /* 0x000000ffff027224 */ /* 0x001fe200078e000e */
[----:B------:R-:W-:Y:S01]  /*02b0*/  IADD3 R14, P2, PT, R14, 0x4, RZ ;  /* 0x000000040e0e7810 */ /* 0x000fe20007f5e0ff */
[----:B------:R-:W-:-:S04]  /*02c0*/  IMAD.MOV.U32 R3, RZ, RZ, R15 ;  /* 0x000000ffff037224 */ /* 0x000fc800078e000f */
[----:B------:R-:W-:Y:S01]  /*02d0*/  IMAD.X R15, RZ, RZ, R15, P2 ;  /* 0x000000ffff0f7224 */ /* 0x000fe200010e060f */
[----:B--2---:R-:W-:-:S04]  /*02e0*/  ISETP.NE.AND P0, PT, R5, 0x10000, PT ;  /* 0x000100000500780c */ /* 0x004fc80003f05270 */
[----:B---3--:R-:W-:-:S13]  /*02f0*/  ISETP.EQ.AND P0, PT, R4, 0x10000, !P0 ;  /* 0x000100000400780c */ /* 0x008fda0004702270 */
[----:B------:R-:W-:Y:S02]  /*0300*/  @!P0 IMAD R4, R4, R5, RZ ;  /* 0x0000000504048224 */ /* 0x000fe400078e02ff */
[----:B------:R-:W-:Y:S02]  /*0310*/  HFMA2 R5, -RZ, RZ, 0, 5.9604644775390625e-08 ;  /* 0x00000001ff057431 */ /* 0x000fe400000001ff */
[----:B------:R-:W-:-:S05]  /*0320*/  @!P0 IMAD.HI.U32 R6, R4, -0xffff, RZ ;  /* 0xffff000104068827 */ /* 0x000fca00078e00ff */
[----:B------:R-:W-:-:S05]  /*0330*/  @!P0 SHF.R.U32.HI R7, RZ, 0x10, R6 ;  /* 0x00000010ff078819 */ /* 0x000fca0000011606 */
[----:B------:R-:W-:Y:S01]  /*0340*/  @!P0 IMAD R5, R7, -0x10001, R4 ;  /* 0xfffeffff07058824 */ /* 0x000fe200078e0204 */
[----:B------:R-:W-:-:S04]  /*0350*/  ISETP.NE.AND P0, PT, R8, RZ, PT ;  /* 0x000000ff0800720c */ /* 0x000fc80003f05270 */
[----:B------:R1:W-:Y:S09]  /*0360*/  STG.E desc[UR4][R2.64], R5 ;  /* 0x0000000502007986 */ /* 0x0003f2000c101904 */
[----:B------:R-:W-:Y:S05]  /*0370*/  @P0 BRA `(.L_x_42) ;  /* 0xfffffffc009c0947 */ /* 0x000fea000383ffff */
.L_x_41:
[----:B0-----:R-:W-:Y:S05]  /*0380*/  BSYNC.RECONVERGENT B0 ;  /* 0x0000000000007941 */ /* 0x001fea0003800200 */
.L_x_40:
[----:B------:R-:W-:Y:S05]  /*0390*/  @P1 EXIT ;  /* 0x000000000000194d */ /* 0x000fea0003800000 */
[----:B------:R-:W0:Y:S01]  /*03a0*/  LDCU.128 UR8, c[0x0][0x380] ;  /* 0x00007000ff0877ac */ /* 0x000e220008000c00 */
[----:B-1----:R-:W-:Y:S01]  /*03b0*/  IMAD.MOV.U32 R2, RZ, RZ, 0x8 ;  /* 0x00000008ff027424 */ /* 0x002fe200078e00ff */
[----:B------:R-:W-:Y:S01]  /*03c0*/  IADD3 R0, PT, PT, -R0, R9, RZ ;  /* 0x0000000900007210 */ /* 0x000fe20007ffe1ff */
[----:B------:R-:W-:Y:S01]  /*03d0*/  IMAD.MOV.U32 R3, RZ, RZ, 0x0 ;  /* 0x00000000ff037424 */ /* 0x000fe200078e00ff */
[----:B------:R-:W1:Y:S01]  /*03e0*/  LDCU.64 UR6, c[0x0][0x390] ;  /* 0x00007200ff0677ac */ /* 0x000e620008000a00 */
[----:B------:R-:W-:-:S03]  /*03f0*/  IMAD.WIDE.U32 R2, R9, 0x4, R2 ;  /* 0x0000000409027825 */ /* 0x000fc600078e0002 */
[C---:B0-----:R-:W-:Y:S02]  /*0400*/  IADD3 R10, P0, PT, R2.reuse, UR8, RZ ;  /* 0x00000008020a7c10 */ /* 0x041fe4000ff1e0ff */
[C---:B------:R-:W-:Y:S02]  /*0410*/  IADD3 R4, P1, PT, R2.reuse, UR10, RZ ;  /* 0x0000000a02047c10 */ /* 0x040fe4000ff3e0ff */
[----:B-1----:R-:W-:Y:S02]  /*0420*/  IADD3 R8, P2, PT, R2, UR6, RZ ;  /* 0x0000000602087c10 */ /* 0x002fe4000ff5e0ff */
[C---:B------:R-:W-:Y:S02]  /*0430*/  IADD3.X R9, PT, PT, R3.reuse, UR9, RZ, P0, !PT ;  /* 0x0000000903097c10 */ /* 0x040fe400087fe4ff */
[C---:B------:R-:W-:Y:S02]  /*0440*/  IADD3.X R5, PT, PT, R3.reuse, UR11, RZ, P1, !PT ;  /* 0x0000000b03057c10 */ /* 0x040fe40008ffe4ff */
[----:B------:R-:W-:-:S07]  /*0450*/  IADD3.X R13, PT, PT, R3, UR7, RZ, P2, !PT ;  /* 0x00000007030d7c10 */ /* 0x000fce00097fe4ff */
.L_x_43:
[----:B------:R-:W-:Y:S02]  /*0460*/  IMAD.MOV.U32 R2, RZ, RZ, R4 ;  /* 0x000000ffff027224 */ /* 0x000fe400078e0004 */
[----:B------:R-:W-:Y:S01]  /*0470*/  IMAD.MOV.U32 R3, RZ, RZ, R5 ;  /* 0x000000ffff037224 */ /* 0x000fe200078e0005 */
[----:B------:R-:W-:Y:S01]  /*0480*/  MOV R4, R10 ;  /* 0x0000000a00047202 */ /* 0x000fe20000000f00 */
[----:B------:R-:W-:-:S03]  /*0490*/  IMAD.MOV.U32 R5, RZ, RZ, R9 ;  /* 0x000000ffff057224 */ /* 0x000fc600078e0009 */
[----:B-1----:R-:W2:Y:S04]  /*04a0*/  LDG.E R7, desc[UR4][R2.64+-0x8] ;  /* 0xfffff80402077981 */ /* 0x002ea8000c1e1900 */
[----:B------:R-:W3:Y:S01]  /*04b0*/  LDG.E R6, desc[UR4][R4.64+-0x8] ;  /* 0xfffff80404067981 */ /* 0x000ee2000c1e1900 */
[----:B------:R-:W-:Y:S01]  /*04c0*/  IMAD.MOV.U32 R9, RZ, RZ, 0x1 ;  /* 0x00000001ff097424 */ /* 0x000fe200078e00ff */
[----:B--2---:R-:W-:-:S04]  /*04d0*/  ISETP.NE.AND P0, PT, R7, 0x10000, PT ;  /* 0x000100000700780c */ /* 0x004fc80003f05270 */
[----:B---3--:R-:W-:-:S13]  /*04e0*/  ISETP.EQ.AND P0, PT, R6, 0x10000, !P0 ;  /* 0x000100000600780c */ /* 0x008fda0004702270 */
[----:B------:R-:W-:-:S04]  /*04f0*/  @!P0 IMAD R6, R6, R7, RZ ;  /* 0x0000000706068224 */ /* 0x000fc800078e02ff */
[----:B------:R-:W-:-:S05]  /*0500*/  @!P0 IMAD.HI.U32 R7, R6, -0xffff, RZ ;  /* 0xffff000106078827 */ /* 0x000fca00078e00ff */
[----:B------:R-:W-:-:S05]  /*0510*/  @!P0 SHF.R.U32.HI R7, RZ, 0x10, R7 ;  /* 0x00000010ff078819 */ /* 0x000fca0000011607 */
[----:B------:R-:W-:Y:S01]  /*0520*/  @!P0 IMAD R9, R7, -0x10001, R6 ;  /* 0xfffeffff07098824 */ /* 0x000fe200078e0206 */
[----:B------:R-:W-:Y:S01]  /*0530*/  MOV R6, R8 ;  /* 0x0000000800067202 */ /* 0x000fe20000000f00 */
[----:B------:R-:W-:-:S05]  /*0540*/  IMAD.MOV.U32 R7, RZ, RZ, R13 ;  /* 0x000000ffff077224 */ /* 0x000fca00078e000d */
[----:B------:R0:W-:Y:S04]  /*0550*/  STG.E desc[UR4][R6.64+-0x8], R9 ;  /* 0xfffff80906007986 */ /* 0x0001e8000c101904 */
[----:B------:R-:W2:Y:S04]  /*0560*/  LDG.E R11, desc[UR4][R2.64+-0x4] ;  /* 0xfffffc04020b7981 */ /* 0x000ea8000c1e1900 */
[----:B------:R-:W3:Y:S01]  /*0570*/  LDG.E R8, desc[UR4][R4.64+-0x4] ;  /* 0xfffffc0404087981 */ /* 0x000ee2000c1e1900 */
[----:B--2---:R-:W-:-:S04]  /*0580*/  ISETP.NE.AND P0, PT, R11, 0x10000, PT ;  /* 0x000100000b00780c */ /* 0x004fc80003f05270 */
[----:B---3--:R-:W-:-:S13]  /*0590*/  ISETP.EQ.AND P0, PT, R8, 0x10000, !P0 ;  /* 0x000100000800780c */ /* 0x008fda0004702270 */
[----:B------:R-:W-:Y:S02]  /*05a0*/  @!P0 IMAD R8, R8, R11, RZ ;  /* 0x0000000b08088224 */ /* 0x000fe400078e02ff */
[----:B------:R-:W-:Y:S02]  /*05b0*/  HFMA2 R11, -RZ, RZ, 0, 5.9604644775390625e-08 ;  /* 0x00000001ff0b7431 */ /* 0x000fe400000001ff */
[----:B------:R-:W-:-:S05]  /*05c0*/  @!P0 IMAD.HI.U32 R10, R8, -0xffff, RZ ;  /* 0xffff0001080a8827 */ /* 0x000fca00078e00ff */
[----:B------:R-:W-:-:S05]  /*05d0*/  @!P0 SHF.R.U32.HI R13, RZ, 0x10, R10 ;  /* 0x00000010ff0d8819 */ /* 0x000fca000001160a */
[----:B------:R-:W-:-:S05]  /*05e0*/  @!P0 IMAD R11, R13, -0x10001, R8 ;  /* 0xfffeffff0d0b8824 */ /* 0x000fca00078e0208 */
[----:B------:R1:W-:Y:S04]  /*05f0*/  STG.E desc[UR4][R6.64+-0x4], R11 ;  /* 0xfffffc0b06007986 */ /* 0x0003e8000c101904 */
[----:B0-----:R-:W2:Y:S04]  /*0600*/  LDG.E R9, desc[UR4][R2.64] ;  /* 0x0000000402097981 */ /* 0x001ea8000c1e1900 */
[----:B------:R-:W3:Y:S01]  /*0610*/  LDG.E R8, desc[UR4][R4.64] ;  /* 0x0000000404087981 */ /* 0x000ee2000c1e1900 */
[----:B--2---:R-:W-:-:S04]  /*0620*/  ISETP.NE.AND P0, PT, R9, 0x10000, PT ;  /* 0x000100000900780c */ /* 0x004fc80003f05270 */
[----:B---3--:R-:W-:-:S13]  /*0630*/  ISETP.EQ.AND P0, PT, R8, 0x10000, !P0 ;  /* 0x000100000800780c */ /* 0x008fda0004702270 */
[----:B------:R-:W-:Y:S02]  /*0640*/  @!P0 IMAD R8, R8, R9, RZ ;  /* 0x0000000908088224 */ /* 0x000fe400078e02ff */
[----:B------:R-:W-:Y:S02]  /*0650*/  IMAD.MOV.U32 R9, RZ, RZ, 0x1 ;  /* 0x00000001ff097424 */ /* 0x000fe400078e00ff */
[----:B------:R-:W-:-:S05]  /*0660*/  @!P0 IMAD.HI.U32 R10, R8, -0xffff, RZ ;  /* 0xffff0001080a8827 */ /* 0x000fca00078e00ff */
[----:B------:R-:W-:-:S05]  /*0670*/  @!P0 SHF.R.U32.HI R13, RZ, 0x10, R10 ;  /* 0x00000010ff0d8819 */ /* 0x000fca000001160a */
[----:B------:R-:W-:-:S05]  /*0680*/  @!P0 IMAD R9, R13, -0x10001, R8 ;  /* 0xfffeffff0d098824 */ /* 0x000fca00078e0208 */
[----:B------:R0:W-:Y:S04]  /*0690*/  STG.E desc[UR4][R6.64], R9 ;  /* 0x0000000906007986 */ /* 0x0001e8000c101904 */
[----:B-1----:R-:W2:Y:S04]  /*06a0*/  LDG.E R11, desc[UR4][R2.64+0x4] ;  /* 0x00000404020b7981 */ /* 0x002ea8000c1e1900 */
[----:B------:R-:W3:Y:S01]  /*06b0*/  LDG.E R8, desc[UR4][R4.64+0x4] ;  /* 0x0000040404087981 */ /* 0x000ee2000c1e1900 */
[----:B------:R-:W-:Y:S01]  /*06c0*/  VIADD R0, R0, 0x4 ;  /* 0x0000000400007836 */ /* 0x000fe20000000000 */
[----:B--2---:R-:W-:-:S04]  /*06d0*/  ISETP.NE.AND P0, PT, R11, 0x10000, PT ;  /* 0x000100000b00780c */ /* 0x004fc80003f05270 */
[----:B---3--:R-:W-:-:S13]  /*06e0*/  ISETP.EQ.AND P0, PT, R8, 0x10000, !P0 ;  /* 0x000100000800780c */ /* 0x008fda0004702270 */
[----:B------:R-:W-:Y:S01]  /*06f0*/  @!P0 IMAD R8, R8, R11, RZ ;  /* 0x0000000b08088224 */ /* 0x000fe200078e02ff */
[----:B------:R-:W-:-:S03]  /*0700*/  MOV R11, 0x1 ;  /* 0x00000001000b7802 */ /* 0x000fc60000000f00 */
[----:B------:R-:W-:-:S05]  /*0710*/  @!P0 IMAD.HI.U32 R10, R8, -0xffff, RZ ;  /* 0xffff0001080a8827 */ /* 0x000fca00078e00ff */
[----:B------:R-:W-:Y:S02]  /*0720*/  @!P0 SHF.R.U32.HI R13, RZ, 0x10, R10 ;  /* 0x00000010ff0d8819 */ /* 0x000fe4000001160a */
[----:B------:R-:W-:Y:S02]  /*0730*/  IADD3 R10, P1, PT, R4, 0x10, RZ ;  /* 0x00000010040a7810 */ /* 0x000fe40007f3e0ff */
[----:B------:R-:W-:Y:S01]  /*0740*/  IADD3 R4, P2, PT, R2, 0x10, RZ ;  /* 0x0000001002047810 */ /* 0x000fe20007f5e0ff */
[----:B------:R-:W-:Y:S01]  /*0750*/  @!P0 IMAD R11, R13, -0x10001, R8 ;  /* 0xfffeffff0d0b8824 */ /* 0x000fe200078e0208 */
[----:B------:R-:W-:Y:S02]  /*0760*/  ISETP.NE.AND P0, PT, R0, RZ, PT ;  /* 0x000000ff0000720c */ /* 0x000fe40003f05270 */
[----:B------:R-:W-:Y:S02]  /*0770*/  IADD3 R8, P3, PT, R6, 0x10, RZ ;  /* 0x0000001006087810 */ /* 0x000fe40007f7e0ff */
[----:B------:R1:W-:Y:S01]  /*0780*/  STG.E desc[UR4][R6.64+0x4], R11 ;  /* 0x0000040b06007986 */ /* 0x0003e2000c101904 */
[----:B0-----:R-:W-:Y:S01]  /*0790*/  IADD3.X R9, PT, PT, RZ, R5, RZ, P1, !PT ;  /* 0x00000005ff097210 */ /* 0x001fe20000ffe4ff */
[----:B------:R-:W-:Y:S01]  /*07a0*/  IMAD.X R5, RZ, RZ, R3, P2 ;  /* 0x000000ffff057224 */ /* 0x000fe200010e0603 */
[----:B------:R-:W-:-:S06]  /*07b0*/  IADD3.X R13, PT, PT, RZ, R7, RZ, P3, !PT ;  /* 0x00000007ff0d7210 */ /* 0x000fcc0001ffe4ff */
[----:B------:R-:W-:Y:S05]  /*07c0*/  @P0 BRA `(.L_x_43) ;  /* 0xfffffffc00240947 */ /* 0x000fea000383ffff */
[----:B------:R-:W-:Y:S05]  /*07d0*/  EXIT ;  /* 0x000000000000794d */ /* 0x000fea0003800000 */
.L_x_44:
        /* <DEDUP_REMOVED lines=10> */
.L_x_75:


//--------------------- .text._Z3fntPjS_jjjS_S_S_j --------------------------
	.section	.text._Z3fntPjS_jjjS_S_S_j,"ax",@progbits
	.align	128
        .global         _Z3fntPjS_jjjS_S_S_j
        .type           _Z3fntPjS_jjjS_S_S_j,@function
        .size           _Z3fntPjS_jjjS_S_S_j,(.L_x_76 - _Z3fntPjS_jjjS_S_S_j)
        .other          _Z3fntPjS_jjjS_S_S_j,@"STO_CUDA_ENTRY STV_DEFAULT"
_Z3fntPjS_jjjS_S_S_j:
.text._Z3fntPjS_jjjS_S_S_j:
[----:B------:R-:W-:Y:S01]  /*0000*/  LDC R1, c[0x0][0x37c] ;  /* 0x0000df00ff017b82 */ /* 0x000fe20000000800 */
[----:B------:R-:W0:Y:S07]  /*0010*/  S2R R3, SR_TID.X ;  /* 0x0000000000037919 */ /* 0x000e2e0000002100 */
[----:B------:R-:W0:Y:S01]  /*0020*/  S2UR UR6, SR_CTAID.X ;  /* 0x00000000000679c3 */ /* 0x000e220000002500 */
[----:B------:R-:W1:Y:S01]  /*0030*/  LDCU UR7, c[0x0][0x394] ;  /* 0x00007280ff0777ac */ /* 0x000e620008000800 */
[----:B------:R-:W-:Y:S01]  /*0040*/  HFMA2 R0, -RZ, RZ, 0, 5.9604644775390625e-08 ;  /* 0x00000001ff007431 */ /* 0x000fe200000001ff */
[----:B------:R-:W-:Y:S01]  /*0050*/  BSSY.RECONVERGENT B0, `(.L_x_45) ;  /* 0x00000ce000007945 */ /* 0x000fe20003800200 */
[----:B------:R-:W2:Y:S04]  /*0060*/  LDCU UR8, c[0x0][0x3b8] ;  /* 0x00007700ff0877ac */ /* 0x000ea80008000800 */
[----:B------:R-:W0:Y:S01]  /*0070*/  LDC R2, c[0x0][0x360] ;  /* 0x0000d800ff027b82 */ /* 0x000e220000000800 */
[----:B------:R-:W3:Y:S01]  /*0080*/  LDCU.64 UR4, c[0x0][0x358] ;  /* 0x00006b00ff0477ac */ /* 0x000ee20008000a00 */
[----:B------:R-:W4:Y:S01]  /*0090*/  LDCU UR9, c[0x0][0x394] ;  /* 0x00007280ff0977ac */ /* 0x000f220008000800 */
[----:B------:R-:W0:Y:S01]  /*00a0*/  LDCU UR10, c[0x0][0x394] ;  /* 0x00007280ff0a77ac */ /* 0x000e220008000800 */
[----:B-1----:R-:W-:Y:S01]  /*00b0*/  SHF.L.U32 R0, R0, UR7, RZ ;  /* 0x0000000700007c19 */ /* 0x002fe200080006ff */
[----:B------:R-:W1:Y:S01]  /*00c0*/  LDCU UR12, c[0x0][0x390] ;  /* 0x00007200ff0c77ac */ /* 0x000e620008000800 */
[----:B------:R-:W0:Y:S02]  /*00d0*/  LDCU UR11, c[0x0][0x390] ;  /* 0x00007200ff0b77ac */ /* 0x000e240008000800 */
[----:B0-----:R-:W-:Y:S01]  /*00e0*/  IMAD R2, R2, UR6, R3 ;  /* 0x0000000602027c24 */ /* 0x001fe2000f8e0203 */
[----:B------:R-:W-:-:S03]  /*00f0*/  SHF.R.U32.HI R3, RZ, 0x1, R0 ;  /* 0x00000001ff037819 */ /* 0x000fc60000011600 */
[----:B--2---:R-:W-:-:S05]  /*0100*/  IMAD R2, R2, UR8, RZ ;  /* 0x0000000802027c24 */ /* 0x004fca000f8e02ff */
[----:B------:R-:W-:-:S04]  /*0110*/  VIADDMNMX.U32 R5, R2, UR8, R3, PT ;  /* 0x0000000802057c46 */ /* 0x000fc8000b800003 */
[----:B------:R-:W-:-:S13]  /*0120*/  ISETP.GE.U32.AND P0, PT, R2, R5, PT ;  /* 0x000000050200720c */ /* 0x000fda0003f06070 */
[----:B-1-34-:R-:W-:Y:S05]  /*0130*/  @P0 BRA `(.L_x_46) ;  /* 0x0000000800fc0947 */ /* 0x01afea0003800000 */
[----:B------:R-:W0:Y:S01]  /*0140*/  LDCU UR6, c[0x0][0x390] ;  /* 0x00007200ff0677ac */ /* 0x000e220008000800 */
[----:B------:R-:W-:Y:S01]  /*0150*/  VIADD R4, R0, 0xffffffff ;  /* 0xffffffff00047836 */ /* 0x000fe20000000000 */
[----:B0-----:R-:W-:-:S09]  /*0160*/  UISETP.NE.AND UP0, UPT, UR6, UR7, UPT ;  /* 0x000000070600728c */ /* 0x001fd2000bf05270 */
[----:B------:R-:W-:Y:S05]  /*0170*/  BRA.U UP0, `(.L_x_47) ;  /* 0x0000000500c07547 */ /* 0x000fea000b800000 */
[----:B------:R-:W-:Y:S01]  /*0180*/  IADD3 R18, PT, PT, -R2, R5, RZ ;  /* 0x0000000502127210 */ /* 0x000fe20007ffe1ff */
[----:B------:R-:W-:Y:S01]  /*0190*/  BSSY.RECONVERGENT B1, `(.L_x_48) ;  /* 0x000001e000017945 */ /* 0x000fe20003800200 */
[----:B------:R-:W-:Y:S02]  /*01a0*/  IMAD.MOV.U32 R21, RZ, RZ, R2 ;  /* 0x000000ffff157224 */ /* 0x000fe400078e0002 */
[----:B------:R-:W-:-:S13]  /*01b0*/  LOP3.LUT P0, R18, R18, 0x3, RZ, 0xc0, !PT ;  /* 0x0000000312127812 */ /* 0x000fda000780c0ff */
[----:B------:R-:W-:Y:S05]  /*01c0*/  @!P0 BRA `(.L_x_49) ;  /* 0x0000000000688947 */ /* 0x000fea0003800000 */
[----:B------:R-:W0:Y:S01]  /*01d0*/  LDC.64 R6, c[0x0][0x3a0] ;  /* 0x0000e800ff067b82 */ /* 0x000e220000000a00 */
[----:B------:R-:W-:Y:S01]  /*01e0*/  MOV R19, RZ ;  /* 0x000000ff00137202 */ /* 0x000fe20000000f00 */
[----:B------:R-:W-:-:S06]  /*01f0*/  IMAD.MOV.U32 R21, RZ, RZ, R2 ;  /* 0x000000ffff157224 */ /* 0x000fcc00078e0002 */
[----:B------:R-:W1:Y:S08]  /*0200*/  LDC.64 R8, c[0x0][0x380] ;  /* 0x0000e000ff087b82 */ /* 0x000e700000000a00 */
[----:B------:R-:W2:Y:S02]  /*0210*/  LDC.64 R10, c[0x0][0x388] ;  /* 0x0000e200ff0a7b82 */ /* 0x000ea40000000a00 */
.L_x_50:
[----:B---3--:R-:W-:-:S04]  /*0220*/  SHF.R.U32.HI R12, RZ, UR9, R21 ;  /* 0x00000009ff0c7c19 */ /* 0x008fc80008011615 */
[----:B------:R-:W-:-:S13]  /*0230*/  ISETP.NE.AND P0, PT, R12, RZ, PT ;  /* 0x000000ff0c00720c */ /* 0x000fda0003f05270 */
[C---:B------:R-:W-:Y:S01]  /*0240*/  @!P0 IADD3 R25, PT, PT, R21.reuse, R4, RZ ;  /* 0x0000000415198210 */ /* 0x040fe20007ffe0ff */
[----:B-1----:R-:W-:-:S04]  /*0250*/  @!P0 IMAD.WIDE.U32 R22, R21, 0x4, R8 ;  /* 0x0000000415168825 */ /* 0x002fc800078e0008 */
[----:B0-----:R-:W-:Y:S02]  /*0260*/  @!P0 IMAD.WIDE.U32 R24, R25, 0x4, R6 ;  /* 0x0000000419188825 */ /* 0x001fe400078e0006 */
[----:B------:R-:W3:Y:S04]  /*0270*/  @!P0 LDG.E R23, desc[UR4][R22.64] ;  /* 0x0000000416178981 */ /* 0x000ee8000c1e1900 */
[----:B------:R-:W2:Y:S01]  /*0280*/  @!P0 LDG.E R13, desc[UR4][R24.64] ;  /* 0x00000004180d8981 */ /* 0x000ea2000c1e1900 */
[----:B------:R-:W-:-:S05]  /*0290*/  IMAD.IADD R17, R3, 0x1, R21 ;  /* 0x0000000103117824 */ /* 0x000fca00078e0215 */
[----:B------:R-:W-:-:S05]  /*02a0*/  IADD3 R15, PT, PT, R17, R4, RZ ;  /* 0x00000004110f7210 */ /* 0x000fca0007ffe0ff */
[----:B------:R-:W-:-:S04]  /*02b0*/  IMAD.WIDE.U32 R14, R15, 0x4, R6 ;  /* 0x000000040f0e7825 */ /* 0x000fc800078e0006 */
[----:B------:R-:W-:-:S04]  /*02c0*/  IMAD.WIDE.U32 R16, R17, 0x4, R8 ;  /* 0x0000000411107825 */ /* 0x000fc800078e0008 */
[----:B--2---:R-:W-:-:S05]  /*02d0*/  @!P0 IMAD.WIDE.U32 R12, R13, 0x4, R10 ;  /* 0x000000040d0c8825 */ /* 0x004fca00078e000a */
[----:B---3--:R3:W-:Y:S04]  /*02e0*/  @!P0 STG.E desc[UR4][R12.64], R23 ;  /* 0x000000170c008986 */ /* 0x0087e8000c101904 */
[----:B------:R-:W2:Y:S04]  /*02f0*/  LDG.E R15, desc[UR4][R14.64] ;  /* 0x000000040e0f7981 */ /* 0x000ea8000c1e1900 */
[----:B------:R-:W4:Y:S01]  /*0300*/  LDG.E R17, desc[UR4][R16.64] ;  /* 0x0000000410117981 */ /* 0x000f22000c1e1900 */
[----:B------:R-:W-:-:S05]  /*0310*/  VIADD R19, R19, 0x1 ;  /* 0x0000000113137836 */ /* 0x000fca0000000000 */
[----:B------:R-:W-:Y:S02]  /*0320*/  ISETP.NE.AND P0, PT, R19, R18, PT ;  /* 0x000000121300720c */ /* 0x000fe40003f05270 */
[----:B------:R-:W-:Y:S01]  /*0330*/  IADD3 R21, PT, PT, R21, 0x1, RZ ;  /* 0x0000000115157810 */ /* 0x000fe20007ffe0ff */
[----:B--2---:R-:W-:-:S05]  /*0340*/  IMAD.WIDE.U32 R26, R15, 0x4, R10 ;  /* 0x000000040f1a7825 */ /* 0x004fca00078e000a */
[----:B----4-:R3:W-:Y:S05]  /*0350*/  STG.E desc[UR4][R26.64], R17 ;  /* 0x000000111a007986 */ /* 0x0107ea000c101904 */
[----:B------:R-:W-:Y:S05]  /*0360*/  @P0 BRA `(.L_x_50) ;  /* 0xfffffffc00ac0947 */ /* 0x000fea000383ffff */
.L_x_49:
[----:B------:R-:W-:Y:S05]  /*0370*/  BSYNC.RECONVERGENT B1 ;  /* 0x0000000000017941 */ /* 0x000fea0003800200 */
.L_x_48:
[----:B------:R-:W0:Y:S01]  /*0380*/  LDC.64 R6, c[0x0][0x388] ;  /* 0x0000e200ff067b82 */ /* 0x000e220000000a00 */
[----:B---3--:R-:W-:-:S05]  /*0390*/  IMAD.IADD R12, R2, 0x1, -R5 ;  /* 0x00000001020c7824 */ /* 0x008fca00078e0a05 */
[----:B------:R-:W-:Y:S02]  /*03a0*/  ISETP.GT.U32.AND P0, PT, R12, -0x4, PT ;  /* 0xfffffffc0c00780c */ /* 0x000fe40003f04070 */
[----:B------:R-:W1:Y:S08]  /*03b0*/  LDC.64 R8, c[0x0][0x380] ;  /* 0x0000e000ff087b82 */ /* 0x000e700000000a00 */
[----:B------:R-:W2:Y:S03]  /*03c0*/  LDC.64 R10, c[0x0][0x3a0] ;  /* 0x0000e800ff0a7b82 */ /* 0x000ea60000000a00 */
[----:B------:R-:W-:Y:S05]  /*03d0*/  @P0 BRA `(.L_x_46) ;  /* 0x0000000800540947 */ /* 0x000fea0003800000 */
[----:B------:R-:W-:Y:S01]  /*03e0*/  BSSY.RECONVERGENT B1, `(.L_x_51) ;  /* 0x0000048000017945 */ /* 0x000fe20003800200 */
.L_x_52:
[----:B------:R-:W-:-:S04]  /*03f0*/  SHF.R.U32.HI R12, RZ, UR10, R21 ;  /* 0x0000000aff0c7c19 */ /* 0x000fc80008011615 */
[----:B------:R-:W-:Y:S01]  /*0400*/  ISETP.NE.AND P0, PT, R12, RZ, PT ;  /* 0x000000ff0c00720c */ /* 0x000fe20003f05270 */
[----:B-1-3--:R-:W-:-:S12]  /*0410*/  IMAD.WIDE.U32 R12, R21, 0x4, R8 ;  /* 0x00000004150c7825 */ /* 0x00afd800078e0008 */
[----:B------:R-:W-:Y:S01]  /*0420*/  @!P0 IADD3 R27, PT, PT, R21, R4, RZ ;  /* 0x00000004151b8210 */ /* 0x000fe20007ffe0ff */
[----:B------:R-:W3:Y:S04]  /*0430*/  @!P0 LDG.E R20, desc[UR4][R12.64] ;  /* 0x000000040c148981 */ /* 0x000ee8000c1e1900 */
[----:B--2---:R-:W-:-:S05]  /*0440*/  @!P0 IMAD.WIDE.U32 R26, R27, 0x4, R10 ;  /* 0x000000041b1a8825 */ /* 0x004fca00078e000a */
[----:B------:R-:W0:Y:S01]  /*0450*/  @!P0 LDG.E R19, desc[UR4][R26.64] ;  /* 0x000000041a138981 */ /* 0x000e22000c1e1900 */
[----:B------:R-:W-:-:S05]  /*0460*/  IMAD.IADD R23, R3, 0x1, R21 ;  /* 0x0000000103177824 */ /* 0x000fca00078e0215 */
[----:B------:R-:W-:-:S05]  /*0470*/  IADD3 R25, PT, PT, R23, R4, RZ ;  /* 0x0000000417197210 */ /* 0x000fca0007ffe0ff */
[----:B------:R-:W-:-:S04]  /*0480*/  IMAD.WIDE.U32 R14, R25, 0x4, R10 ;  /* 0x00000004190e7825 */ /* 0x000fc800078e000a */
[----:B------:R-:W-:-:S04]  /*0490*/  IMAD.WIDE.U32 R16, R23, 0x4, R8 ;  /* 0x0000000417107825 */ /* 0x000fc800078e0008 */
[----:B------:R-:W-:Y:S02]  /*04a0*/  VIADD R24, R21, 0x1 ;  /* 0x0000000115187836 */ /* 0x000fe40000000000 */
[----:B0-----:R-:W-:-:S05]  /*04b0*/  @!P0 IMAD.WIDE.U32 R18, R19, 0x4, R6 ;  /* 0x0000000413128825 */ /* 0x001fca00078e0006 */
[----:B---3--:R0:W-:Y:S04]  /*04c0*/  @!P0 STG.E desc[UR4][R18.64], R20 ;  /* 0x0000001412008986 */ /* 0x0081e8000c101904 */
[----:B------:R-:W2:Y:S04]  /*04d0*/  LDG.E R15, desc[UR4][R14.64] ;  /* 0x000000040e0f7981 */ /* 0x000ea8000c1e1900 */
[----:B------:R-:W3:Y:S01]  /*04e0*/  LDG.E R22, desc[UR4][R16.64] ;  /* 0x0000000410167981 */ /* 0x000ee2000c1e1900 */
[----:B------:R-:W-:-:S04]  /*04f0*/  SHF.R.U32.HI R24, RZ, UR10, R24 ;  /* 0x0000000aff187c19 */ /* 0x000fc80008011618 */
[----:B------:R-:W-:-:S13]  /*0500*/  ISETP.NE.AND P0, PT, R24, RZ, PT ;  /* 0x000000ff1800720c */ /* 0x000fda0003f05270 */
[----:B------:R-:W-:-:S05]  /*0510*/  @!P0 IADD3 R29, PT, PT, R0, R21, RZ ;  /* 0x00000015001d8210 */ /* 0x000fca0007ffe0ff */
[----:B------:R-:W-:-:S04]  /*0520*/  @!P0 IMAD.WIDE.U32 R28, R29, 0x4, R10 ;  /* 0x000000041d1c8825 */ /* 0x000fc800078e000a */
[----:B--2---:R-:W-:-:S05]  /*0530*/  IMAD.WIDE.U32 R26, R15, 0x4, R6 ;  /* 0x000000040f1a7825 */ /* 0x004fca00078e0006 */
[----:B---3--:R1:W-:Y:S04]  /*0540*/  STG.E desc[UR4][R26.64], R22 ;  /* 0x000000161a007986 */ /* 0x0083e8000c101904 */
[----:B------:R-:W2:Y:S04]  /*0550*/  @!P0 LDG.E R29, desc[UR4][R28.64] ;  /* 0x000000041c1d8981 */ /* 0x000ea8000c1e1900 */
[----:B0-----:R-:W3:Y:S01]  /*0560*/  @!P0 LDG.E R20, desc[UR4][R12.64+0x4] ;  /* 0x000004040c148981 */ /* 0x001ee2000c1e1900 */
[----:B------:R-:W-:Y:S01]  /*0570*/  IMAD.IADD R18, R0, 0x1, R23 ;  /* 0x0000000100127824 */ /* 0x000fe200078e0217 */
[----:B------:R-:W-:-:S03]  /*0580*/  IADD3 R19, PT, PT, R23, 0x1, RZ ;  /* 0x0000000117137810 */ /* 0x000fc60007ffe0ff */
[----:B------:R-:W-:-:S04]  /*0590*/  IMAD.WIDE.U32 R16, R18, 0x4, R10 ;  /* 0x0000000412107825 */ /* 0x000fc800078e000a */
[----:B------:R-:W-:-:S04]  /*05a0*/  IMAD.WIDE.U32 R18, R19, 0x4, R8 ;  /* 0x0000000413127825 */ /* 0x000fc800078e0008 */
[----:B-1----:R-:W-:Y:S02]  /*05b0*/  VIADD R27, R21, 0x2 ;  /* 0x00000002151b7836 */ /* 0x002fe40000000000 */
[----:B--2---:R-:W-:-:S05]  /*05c0*/  @!P0 IMAD.WIDE.U32 R14, R29, 0x4, R6 ;  /* 0x000000041d0e8825 */ /* 0x004fca00078e0006 */
        /* <DEDUP_REMOVED lines=11> */
[----:B------:R-:W-:Y:S01]  /*0680*/  VIADD R17, R25, 0x2 ;  /* 0x0000000219117836 */ /* 0x000fe20000000000 */
        /* <DEDUP_REMOVED lines=14> */
[----:B------:R-:W0:Y:S04]  /*0770*/  @!P0 LDG.E R29, desc[UR4][R28.64] ;  /* 0x000000041c1d8981 */ /* 0x000e28000c1e1900 */
[----:B------:R-:W2:Y:S01]  /*0780*/  @!P0 LDG.E R13, desc[UR4][R12.64+0xc] ;  /* 0x00000c040c0d8981 */ /* 0x000ea2000c1e1900 */
[----:B------:R-:W-:Y:S01]  /*0790*/  VIADD R25, R25, 0x3 ;  /* 0x0000000319197836 */ /* 0x000fe20000000000 */
[----:B------:R-:W-:-:S03]  /*07a0*/  IADD3 R17, PT, PT, R23, 0x3, RZ ;  /* 0x0000000317117810 */ /* 0x000fc60007ffe0ff */
[----:B------:R-:W-:-:S04]  /*07b0*/  IMAD.WIDE.U32 R18, R25, 0x4, R10 ;  /* 0x0000000419127825 */ /* 0x000fc800078e000a */
[----:B------:R-:W-:-:S04]  /*07c0*/  IMAD.WIDE.U32 R16, R17, 0x4, R8 ;  /* 0x0000000411107825 */ /* 0x000fc800078e0008 */
[----:B0-----:R-:W-:-:S05]  /*07d0*/  @!P0 IMAD.WIDE.U32 R14, R29, 0x4, R6 ;  /* 0x000000041d0e8825 */ /* 0x001fca00078e0006 */
[----:B--2---:R3:W-:Y:S04]  /*07e0*/  @!P0 STG.E desc[UR4][R14.64], R13 ;  /* 0x0000000d0e008986 */ /* 0x0047e8000c101904 */
[----:B------:R-:W1:Y:S04]  /*07f0*/  LDG.E R19, desc[UR4][R18.64] ;  /* 0x0000000412137981 */ /* 0x000e68000c1e1900 */
[----:B------:R-:W2:Y:S01]  /*0800*/  LDG.E R17, desc[UR4][R16.64] ;  /* 0x0000000410117981 */ /* 0x000ea2000c1e1900 */
[----:B------:R-:W-:-:S05]  /*0810*/  VIADD R21, R21, 0x4 ;  /* 0x0000000415157836 */ /* 0x000fca0000000000 */
[----:B------:R-:W-:Y:S01]  /*0820*/  ISETP.NE.AND P0, PT, R21, R5, PT ;  /* 0x000000051500720c */ /* 0x000fe20003f05270 */
[----:B-1----:R-:W-:-:S05]  /*0830*/  IMAD.WIDE.U32 R22, R19, 0x4, R6 ;  /* 0x0000000413167825 */ /* 0x002fca00078e0006 */
[----:B--2---:R3:W-:Y:S07]  /*0840*/  STG.E desc[UR4][R22.64], R17 ;  /* 0x0000001116007986 */ /* 0x0047ee000c101904 */
[----:B------:R-:W-:Y:S05]  /*0850*/  @P0 BRA `(.L_x_52) ;  /* 0xfffffff800e40947 */ /* 0x000fea000383ffff */
[----:B------:R-:W-:Y:S05]  /*0860*/  BSYNC.RECONVERGENT B1 ;  /* 0x0000000000017941 */ /* 0x000fea0003800200 */
.L_x_51:
[----:B------:R-:W-:Y:S05]  /*0870*/  BRA `(.L_x_46) ;  /* 0x00000004002c7947 */ /* 0x000fea0003800000 */
.L_x_47:
[----:B------:R-:W0:Y:S01]  /*0880*/  LDC.64 R6, c[0x0][0x380] ;  /* 0x0000e000ff067b82 */ /* 0x000e220000000a00 */
[C---:B------:R-:W-:Y:S01]  /*0890*/  IADD3 R8, PT, PT, -R2.reuse, R5, RZ ;  /* 0x0000000502087210 */ /* 0x040fe20007ffe1ff */
[----:B------:R-:W-:Y:S01]  /*08a0*/  IMAD.IADD R9, R2, 0x1, -R5 ;  /* 0x0000000102097824 */ /* 0x000fe200078e0a05 */
[----:B------:R-:W-:Y:S02]  /*08b0*/  BSSY.RECONVERGENT B1, `(.L_x_53) ;  /* 0x0000017000017945 */ /* 0x000fe40003800200 */
[----:B------:R-:W-:Y:S02]  /*08c0*/  LOP3.LUT P1, R17, R8, 0x3, RZ, 0xc0, !PT ;  /* 0x0000000308117812 */ /* 0x000fe4000782c0ff */
[----:B------:R-:W-:Y:S02]  /*08d0*/  ISETP.GT.U32.AND P0, PT, R9, -0x4, PT ;  /* 0xfffffffc0900780c */ /* 0x000fe40003f04070 */
[----:B------:R-:W-:-:S09]  /*08e0*/  MOV R9, R2 ;  /* 0x0000000200097202 */ /* 0x000fd20000000f00 */
[----:B------:R-:W-:Y:S05]  /*08f0*/  @!P1 BRA `(.L_x_54) ;  /* 0x0000000000489947 */ /* 0x000fea0003800000 */
[----:B------:R-:W-:Y:S01]  /*0900*/  IMAD.MOV.U32 R8, RZ, RZ, RZ ;  /* 0x000000ffff087224 */ /* 0x000fe200078e00ff */
[----:B------:R-:W-:-:S07]  /*0910*/  MOV R9, R2 ;  /* 0x0000000200097202 */ /* 0x000fce0000000f00 */
.L_x_55:
[----:B------:R-:W-:-:S04]  /*0920*/  SHF.R.U32.HI R10, RZ, UR11, R9 ;  /* 0x0000000bff0a7c19 */ /* 0x000fc80008011609 */
[----:B------:R-:W-:Y:S02]  /*0930*/  ISETP.NE.AND P1, PT, R10, RZ, PT ;  /* 0x000000ff0a00720c */ /* 0x000fe40003f25270 */
[----:B------:R-:W1:Y:S11]  /*0940*/  LDC.64 R10, c[0x0][0x380] ;  /* 0x0000e000ff0a7b82 */ /* 0x000e760000000a00 */
[----:B------:R-:W2:Y:S01]  /*0950*/  @!P1 LDC.64 R12, c[0x0][0x3a0] ;  /* 0x0000e800ff0c9b82 */ /* 0x000ea20000000a00 */
[----:B------:R-:W-:-:S02]  /*0960*/  @!P1 IMAD.IADD R15, R9, 0x1, R4 ;  /* 0x00000001090f9824 */ /* 0x000fc400078e0204 */
[----:B-1----:R-:W-:-:S06]  /*0970*/  @!P1 IMAD.WIDE.U32 R10, R9, 0x4, R10 ;  /* 0x00000004090a9825 */ /* 0x002fcc00078e000a */
[----:B------:R-:W3:Y:S01]  /*0980*/  @!P1 LDG.E R11, desc[UR4][R10.64] ;  /* 0x000000040a0b9981 */ /* 0x000ee2000c1e1900 */
[----:B--2---:R-:W-:Y:S02]  /*0990*/  @!P1 IMAD.WIDE.U32 R12, R15, 0x4, R12 ;  /* 0x000000040f0c9825 */ /* 0x004fe400078e000c */
[----:B------:R-:W1:Y:S04]  /*09a0*/  LDC.64 R14, c[0x0][0x388] ;  /* 0x0000e200ff0e7b82 */ /* 0x000e680000000a00 */
[----:B------:R-:W1:Y:S01]  /*09b0*/  @!P1 LDG.E R13, desc[UR4][R12.64] ;  /* 0x000000040c0d9981 */ /* 0x000e62000c1e1900 */
[----:B------:R-:W-:Y:S01]  /*09c0*/  IADD3 R8, PT, PT, R8, 0x1, RZ ;  /* 0x0000000108087810 */ /* 0x000fe20007ffe0ff */
[----:B------:R-:W-:Y:S02]  /*09d0*/  VIADD R9, R9, 0x1 ;  /* 0x0000000109097836 */ /* 0x000fe40000000000 */
[----:B-1----:R-:W-:-:S05]  /*09e0*/  @!P1 IMAD.WIDE.U32 R14, R13, 0x4, R14 ;  /* 0x000000040d0e9825 */ /* 0x002fca00078e000e */
[----:B---3--:R1:W-:Y:S01]  /*09f0*/  @!P1 STG.E desc[UR4][R14.64], R11 ;  /* 0x0000000b0e009986 */ /* 0x0083e2000c101904 */
[----:B------:R-:W-:-:S13]  /*0a00*/  ISETP.NE.AND P1, PT, R8, R17, PT ;  /* 0x000000110800720c */ /* 0x000fda0003f25270 */
[----:B-1----:R-:W-:Y:S05]  /*0a10*/  @P1 BRA `(.L_x_55) ;  /* 0xfffffffc00c01947 */ /* 0x002fea000383ffff */
.L_x_54:
[----:B------:R-:W-:Y:S05]  /*0a20*/  BSYNC.RECONVERGENT B1 ;  /* 0x0000000000017941 */ /* 0x000fea0003800200 */
.L_x_53:
[----:B------:R-:W-:Y:S05]  /*0a30*/  @P0 BRA `(.L_x_46) ;  /* 0x0000000000bc0947 */ /* 0x000fea0003800000 */
.L_x_56:
[----:B------:R-:W-:-:S04]  /*0a40*/  SHF.R.U32.HI R8, RZ, UR12, R9 ;  /* 0x0000000cff087c19 */ /* 0x000fc80008011609 */
[----:B------:R-:W-:-:S13]  /*0a50*/  ISETP.NE.AND P0, PT, R8, RZ, PT ;  /* 0x000000ff0800720c */ /* 0x000fda0003f05270 */
[----:B------:R-:W1:Y:S01]  /*0a60*/  @!P0 LDC.64 R12, c[0x0][0x3a0] ;  /* 0x0000e800ff0c8b82 */ /* 0x000e620000000a00 */
[C---:B----4-:R-:W-:Y:S01]  /*0a70*/  @!P0 IADD3 R11, PT, PT, R9.reuse, R4, RZ ;  /* 0x00000004090b8210 */ /* 0x050fe20007ffe0ff */
[----:B------:R-:W-:-:S06]  /*0a80*/  VIADD R8, R9, 0x1 ;  /* 0x0000000109087836 */ /* 0x000fcc0000000000 */
[----:B------:R-:W2:Y:S01]  /*0a90*/  @!P0 LDC.64 R14, c[0x0][0x388] ;  /* 0x0000e200ff0e8b82 */ /* 0x000ea20000000a00 */
[----:B-1----:R-:W-:-:S04]  /*0aa0*/  @!P0 IMAD.WIDE.U32 R12, R11, 0x4, R12 ;  /* 0x000000040b0c8825 */ /* 0x002fc800078e000c */
[----:B0-----:R-:W-:Y:S02]  /*0ab0*/  IMAD.WIDE.U32 R10, R9, 0x4, R6 ;  /* 0x00000004090a7825 */ /* 0x001fe400078e0006 */
[----:B------:R-:W2:Y:S04]  /*0ac0*/  @!P0 LDG.E R13, desc[UR4][R12.64] ;  /* 0x000000040c0d8981 */ /* 0x000ea8000c1e1900 */
[----:B------:R-:W3:Y:S01]  /*0ad0*/  @!P0 LDG.E R23, desc[UR4][R10.64] ;  /* 0x000000040a178981 */ /* 0x000ee2000c1e1900 */
[----:B------:R-:W-:-:S04]  /*0ae0*/  SHF.R.U32.HI R8, RZ, UR12, R8 ;  /* 0x0000000cff087c19 */ /* 0x000fc80008011608 */
[----:B------:R-:W-:-:S13]  /*0af0*/  ISETP.NE.AND P1, PT, R8, RZ, PT ;  /* 0x000000ff0800720c */ /* 0x000fda0003f25270 */
[----:B------:R-:W0:Y:S01]  /*0b00*/  @!P1 LDC.64 R16, c[0x0][0x3a0] ;  /* 0x0000e800ff109b82 */ /* 0x000e220000000a00 */
[----:B------:R-:W-:-:S05]  /*0b10*/  @!P1 IADD3 R19, PT, PT, R0, R9, RZ ;  /* 0x0000000900139210 */ /* 0x000fca0007ffe0ff */
[----:B0-----:R-:W-:Y:S02]  /*0b20*/  @!P1 IMAD.WIDE.U32 R16, R19, 0x4, R16 ;  /* 0x0000000413109825 */ /* 0x001fe400078e0010 */
[----:B------:R-:W0:Y:S02]  /*0b30*/  @!P1 LDC.64 R18, c[0x0][0x388] ;  /* 0x0000e200ff129b82 */ /* 0x000e240000000a00 */
[----:B--2---:R-:W-:-:S05]  /*0b40*/  @!P0 IMAD.WIDE.U32 R14, R13, 0x4, R14 ;  /* 0x000000040d0e8825 */ /* 0x004fca00078e000e */
[----:B---3--:R1:W-:Y:S04]  /*0b50*/  @!P0 STG.E desc[UR4][R14.64], R23 ;  /* 0x000000170e008986 */ /* 0x0083e8000c101904 */
[----:B------:R-:W0:Y:S04]  /*0b60*/  @!P1 LDG.E R17, desc[UR4][R16.64] ;  /* 0x0000000410119981 */ /* 0x000e28000c1e1900 */
[----:B------:R-:W2:Y:S01]  /*0b70*/  @!P1 LDG.E R25, desc[UR4][R10.64+0x4] ;  /* 0x000004040a199981 */ /* 0x000ea2000c1e1900 */
[----:B------:R-:W-:-:S05]  /*0b80*/  VIADD R21, R9, 0x2 ;  /* 0x0000000209157836 */ /* 0x000fca0000000000 */
[----:B------:R-:W-:-:S04]  /*0b90*/  SHF.R.U32.HI R8, RZ, UR12, R21 ;  /* 0x0000000cff087c19 */ /* 0x000fc80008011615 */
[----:B------:R-:W-:-:S13]  /*0ba0*/  ISETP.NE.AND P0, PT, R8, RZ, PT ;  /* 0x000000ff0800720c */ /* 0x000fda0003f05270 */
[----:B------:R-:W3:Y:S01]  /*0bb0*/  @!P0 LDC.64 R12, c[0x0][0x3a0] ;  /* 0x0000e800ff0c8b82 */ /* 0x000ee20000000a00 */
[----:B------:R-:W-:-:S07]  /*0bc0*/  @!P0 IADD3 R21, PT, PT, R21, R4, RZ ;  /* 0x0000000415158210 */ /* 0x000fce0007ffe0ff */
[----:B-1----:R-:W1:Y:S01]  /*0bd0*/  @!P0 LDC.64 R14, c[0x0][0x388] ;  /* 0x0000e200ff0e8b82 */ /* 0x002e620000000a00 */
[----:B---3--:R-:W-:-:S04]  /*0be0*/  @!P0 IMAD.WIDE.U32 R20, R21, 0x4, R12 ;  /* 0x0000000415148825 */ /* 0x008fc800078e000c */
[----:B0-----:R-:W-:-:S05]  /*0bf0*/  @!P1 IMAD.WIDE.U32 R18, R17, 0x4, R18 ;  /* 0x0000000411129825 */ /* 0x001fca00078e0012 */
[----:B--2---:R4:W-:Y:S04]  /*0c00*/  @!P1 STG.E desc[UR4][R18.64], R25 ;  /* 0x0000001912009986 */ /* 0x0049e8000c101904 */
[----:B------:R-:W1:Y:S04]  /*0c10*/  @!P0 LDG.E R21, desc[UR4][R20.64] ;  /* 0x0000000414158981 */ /* 0x000e68000c1e1900 */
[----:B------:R-:W2:Y:S01]  /*0c20*/  @!P0 LDG.E R23, desc[UR4][R10.64+0x8] ;  /* 0x000008040a178981 */ /* 0x000ea2000c1e1900 */
[----:B------:R-:W-:-:S05]  /*0c30*/  VIADD R17, R9, 0x3 ;  /* 0x0000000309117836 */ /* 0x000fca0000000000 */
[----:B------:R-:W-:-:S04]  /*0c40*/  SHF.R.U32.HI R8, RZ, UR12, R17 ;  /* 0x0000000cff087c19 */ /* 0x000fc80008011611 */
[----:B------:R-:W-:-:S13]  /*0c50*/  ISETP.NE.AND P1, PT, R8, RZ, PT ;  /* 0x000000ff0800720c */ /* 0x000fda0003f25270 */
[----:B------:R-:W0:Y:S01]  /*0c60*/  @!P1 LDC.64 R12, c[0x0][0x3a0] ;  /* 0x0000e800ff0c9b82 */ /* 0x000e220000000a00 */
[----:B------:R-:W-:-:S05]  /*0c70*/  @!P1 IADD3 R17, PT, PT, R17, R4, RZ ;  /* 0x0000000411119210 */ /* 0x000fca0007ffe0ff */
[----:B0-----:R-:W-:Y:S02]  /*0c80*/  @!P1 IMAD.WIDE.U32 R12, R17, 0x4, R12 ;  /* 0x00000004110c9825 */ /* 0x001fe400078e000c */
[----:B------:R-:W0:Y:S02]  /*0c90*/  @!P1 LDC.64 R16, c[0x0][0x388] ;  /* 0x0000e200ff109b82 */ /* 0x000e240000000a00 */
[----:B-1----:R-:W-:-:S05]  /*0ca0*/  @!P0 IMAD.WIDE.U32 R14, R21, 0x4, R14 ;  /* 0x00000004150e8825 */ /* 0x002fca00078e000e */
[----:B--2---:R4:W-:Y:S04]  /*0cb0*/  @!P0 STG.E desc[UR4][R14.64], R23 ;  /* 0x000000170e008986 */ /* 0x0049e8000c101904 */
[----:B------:R-:W0:Y:S04]  /*0cc0*/  @!P1 LDG.E R13, desc[UR4][R12.64] ;  /* 0x000000040c0d9981 */ /* 0x000e28000c1e1900 */
[----:B------:R-:W2:Y:S01]  /*0cd0*/  @!P1 LDG.E R11, desc[UR4][R10.64+0xc] ;  /* 0x00000c040a0b9981 */ /* 0x000ea2000c1e1900 */
[----:B------:R-:W-:-:S05]  /*0ce0*/  VIADD R9, R9, 0x4 ;  /* 0x0000000409097836 */ /* 0x000fca0000000000 */
[----:B------:R-:W-:Y:S01]  /*0cf0*/  ISETP.NE.AND P0, PT, R9, R5, PT ;  /* 0x000000050900720c */ /* 0x000fe20003f05270 */
[----:B0-----:R-:W-:-:S05]  /*0d00*/  @!P1 IMAD.WIDE.U32 R16, R13, 0x4, R16 ;  /* 0x000000040d109825 */ /* 0x001fca00078e0010 */
[----:B--2---:R4:W-:Y:S07]  /*0d10*/  @!P1 STG.E desc[UR4][R16.64], R11 ;  /* 0x0000000b10009986 */ /* 0x0049ee000c101904 */
[----:B------:R-:W-:Y:S05]  /*0d20*/  @P0 BRA `(.L_x_56) ;  /* 0xfffffffc00440947 */ /* 0x000fea000383ffff */
.L_x_46:
[----:B------:R-:W-:Y:S05]  /*0d30*/  BSYNC.RECONVERGENT B0 ;  /* 0x0000000000007941 */ /* 0x000fea0003800200 */
.L_x_45:
[----:B------:R-:W5:Y:S02]  /*0d40*/  LDCU UR6, c[0x0][0x394] ;  /* 0x00007280ff0677ac */ /* 0x000f640008000800 */
[----:B-----5:R-:W-:Y:S01]  /*0d50*/  UISETP.NE.AND UP0, UPT, UR6, URZ, UPT ;  /* 0x000000ff0600728c */ /* 0x020fe2000bf05270 */
[----:B------:R-:W-:Y:S08]  /*0d60*/  BAR.SYNC.DEFER_BLOCKING 0x0 ;  /* 0x0000000000007b1d */ /* 0x000ff00000010000 */
[----:B------:R-:W-:Y:S05]  /*0d70*/  BRA.U !UP0, `(.L_x_57) ;  /* 0x0000000d08e87547 */ /* 0x000fea000b800000 */
[----:B------:R-:W5:Y:S01]  /*0d80*/  LDC R4, c[0x0][0x398] ;  /* 0x0000e600ff047b82 */ /* 0x000f620000000800 */
[C---:B-1----:R-:W-:Y:S01]  /*0d90*/  IADD3 R8, PT, PT, -R2.reuse, R5, RZ ;  /* 0x0000000502087210 */ /* 0x042fe20007ffe1ff */
[----:B0-----:R-:W-:Y:S01]  /*0da0*/  IMAD.MOV.U32 R7, RZ, RZ, RZ ;  /* 0x000000ffff077224 */ /* 0x001fe200078e00ff */
[----:B------:R-:W-:Y:S02]  /*0db0*/  IADD3 R6, PT, PT, R2, 0x2, RZ ;  /* 0x0000000202067810 */ /* 0x000fe40007ffe0ff */
[----:B------:R-:W-:Y:S02]  /*0dc0*/  LOP3.LUT R8, R8, 0x3, RZ, 0xc0, !PT ;  /* 0x0000000308087812 */ /* 0x000fe400078ec0ff */
[----:B-----5:R-:W-:Y:S01]  /*0dd0*/  LOP3.LUT P1, RZ, R4, 0x2, RZ, 0xc0, !PT ;  /* 0x0000000204ff7812 */ /* 0x020fe2000782c0ff */
[----:B------:R-:W-:-:S12]  /*0de0*/  VIADD R4, R2, 0x1 ;  /* 0x0000000102047836 */ /* 0x000fd80000000000 */
.L_x_63:
[----:B------:R-:W-:Y:S01]  /*0df0*/  ISETP.GE.U32.AND P0, PT, R2, R5, PT ;  /* 0x000000050200720c */ /* 0x000fe20003f06070 */
[----:B------:R-:W-:-:S12]  /*0e00*/  BSSY.RECONVERGENT B0, `(.L_x_58) ;  /* 0x00000ec000007945 */ /* 0x000fd80003800200 */
[----:B01----:R-:W-:Y:S05]  /*0e10*/  @P0 BRA `(.L_x_59) ;  /* 0x0000000c00a80947 */ /* 0x003fea0003800000 */
[----:B--2---:R-:W-:Y:S01]  /*0e20*/  HFMA2 R10, -RZ, RZ, 0, 5.9604644775390625e-08 ;  /* 0x00000001ff0a7431 */ /* 0x004fe200000001ff */
[----:B------:R-:W-:Y:S01]  /*0e30*/  ISETP.NE.AND P0, PT, R8, RZ, PT ;  /* 0x000000ff0800720c */ /* 0x000fe20003f05270 */
[----:B------:R-:W-:Y:S01]  /*0e40*/  BSSY.RECONVERGENT B1, `(.L_x_60) ;  /* 0x0000068000017945 */ /* 0x000fe20003800200 */
[----:B------:R-:W-:Y:S01]  /*0e50*/  VIADD R24, R7, 0x1 ;  /* 0x0000000107187836 */ /* 0x000fe20000000000 */
[----:B------:R-:W-:Y:S02]  /*0e60*/  MOV R26, R2 ;  /* 0x00000002001a7202 */ /* 0x000fe40000000f00 */
[----:B------:R-:W-:-:S05]  /*0e70*/  SHF.L.U32 R9, R10, R7, RZ ;  /* 0x000000070a097219 */ /* 0x000fca00000006ff */
[----:B----4-:R-:W-:-:S05]  /*0e80*/  VIADD R11, R9, 0xffffffff ;  /* 0xffffffff090b7836 */ /* 0x010fca0000000000 */
[----:B------:R-:W-:Y:S01]  /*0e90*/  MOV R10, R11 ;  /* 0x0000000b000a7202 */ /* 0x000fe20000000f00 */
[----:B------:R-:W-:Y:S01]  /*0ea0*/  @P1 VIADD R10, R9, 0xfffe ;  /* 0x0000fffe090a1836 */ /* 0x000fe20000000000 */
[----:B------:R-:W-:Y:S06]  /*0eb0*/  @!P0 BRA `(.L_x_61) ;  /* 0x0000000400808947 */ /* 0x000fec0003800000 */
[----:B---3--:R-:W0:Y:S01]  /*0ec0*/  LDC.64 R14, c[0x0][0x3a8] ;  /* 0x0000ea00ff0e7b82 */ /* 0x008e220000000a00 */
[----:B------:R-:W-:Y:S02]  /*0ed0*/  SHF.R.U32.HI R17, RZ, R7, R2 ;  /* 0x00000007ff117219 */ /* 0x000fe40000011602 */
[----:B------:R-:W-:Y:S02]  /*0ee0*/  LOP3.LUT R16, R2, R11, RZ, 0xc0, !PT ;  /* 0x0000000b02107212 */ /* 0x000fe400078ec0ff */
[----:B------:R-:W-:-:S03]  /*0ef0*/  SHF.L.U32 R17, R17, R24, RZ ;  /* 0x0000001811117219 */ /* 0x000fc600000006ff */
[----:B------:R-:W1:Y:S01]  /*0f00*/  LDC.64 R12, c[0x0][0x388] ;  /* 0x0000e200ff0c7b82 */ /* 0x000e620000000a00 */
[----:B------:R-:W-:Y:S01]  /*0f10*/  IADD3 R18, PT, PT, R17, R16, RZ ;  /* 0x0000001011127210 */ /* 0x000fe20007ffe0ff */
[----:B------:R-:W-:-:S03]  /*0f20*/  IMAD.IADD R21, R10, 0x1, R16 ;  /* 0x000000010a157824 */ /* 0x000fc600078e0210 */
[----:B------:R-:W-:Y:S01]  /*0f30*/  IADD3 R17, PT, PT, R9, R18, RZ ;  /* 0x0000001209117210 */ /* 0x000fe20007ffe0ff */
[----:B0-----:R-:W-:-:S06]  /*0f40*/  IMAD.WIDE.U32 R20, R21, 0x4, R14 ;  /* 0x0000000415147825 */ /* 0x001fcc00078e000e */
[----:B------:R-:W2:Y:S01]  /*0f50*/  LDG.E R20, desc[UR4][R20.64] ;  /* 0x0000000414147981 */ /* 0x000ea2000c1e1900 */
[----:B-1----:R-:W-:-:S05]  /*0f60*/  IMAD.WIDE.U32 R16, R17, 0x4, R12 ;  /* 0x0000000411107825 */ /* 0x002fca00078e000c */
[----:B------:R-:W3:Y:S01]  /*0f70*/  LDG.E R23, desc[UR4][R16.64] ;  /* 0x0000000410177981 */ /* 0x000ee2000c1e1900 */
[----:B------:R-:W-:-:S05]  /*0f80*/  IMAD.WIDE.U32 R18, R18, 0x4, R12 ;  /* 0x0000000412127825 */ /* 0x000fca00078e000c */
[----:B------:R-:W4:Y:S01]  /*0f90*/  LDG.E R27, desc[UR4][R18.64] ;  /* 0x00000004121b7981 */ /* 0x000f22000c1e1900 */
[----:B------:R-:W-:Y:S01]  /*0fa0*/  IMAD.MOV.U32 R22, RZ, RZ, 0x1 ;  /* 0x00000001ff167424 */ /* 0x000fe200078e00ff */
[----:B--2---:R-:W-:-:S04]  /*0fb0*/  ISETP.NE.AND P0, PT, R20, 0x10000, PT ;  /* 0x000100001400780c */ /* 0x004fc80003f05270 */
[----:B---3--:R-:W-:-:S13]  /*0fc0*/  ISETP.EQ.AND P0, PT, R23, 0x10000, !P0 ;  /* 0x000100001700780c */ /* 0x008fda0004702270 */
[----:B------:R-:W-:-:S04]  /*0fd0*/  @!P0 IMAD R23, R23, R20, RZ ;  /* 0x0000001417178224 */ /* 0x000fc800078e02ff */
[----:B------:R-:W-:-:S05]  /*0fe0*/  @!P0 IMAD.HI.U32 R25, R23, -0xffff, RZ ;  /* 0xffff000117198827 */ /* 0x000fca00078e00ff */
[----:B------:R-:W-:-:S05]  /*0ff0*/  @!P0 SHF.R.U32.HI R26, RZ, 0x10, R25 ;  /* 0x00000010ff1a8819 */ /* 0x000fca0000011619 */
[----:B------:R-:W-:-:S05]  /*1000*/  @!P0 IMAD R22, R26, -0x10001, R23 ;  /* 0xfffeffff1a168824 */ /* 0x000fca00078e0217 */
[C---:B----4-:R-:W-:Y:S02]  /*1010*/  IADD3 R20, PT, PT, R27.reuse, R22, RZ ;  /* 0x000000161b147210 */ /* 0x050fe40007ffe0ff */
[----:B------:R-:W-:-:S03]  /*1020*/  IADD3 R22, PT, PT, R27, 0x10001, -R22 ;  /* 0x000100011b167810 */ /* 0x000fc60007ffe816 */
[----:B------:R-:W-:-:S04]  /*1030*/  IMAD.HI.U32 R21, R20, -0xffff, RZ ;  /* 0xffff000114157827 */ /* 0x000fc800078e00ff */
[----:B------:R-:W-:Y:S01]  /*1040*/  IMAD.HI.U32 R23, R22, -0xffff, RZ ;  /* 0xffff000116177827 */ /* 0x000fe200078e00ff */
[----:B------:R-:W-:-:S04]  /*1050*/  SHF.R.U32.HI R21, RZ, 0x10, R21 ;  /* 0x00000010ff157819 */ /* 0x000fc80000011615 */
[----:B------:R-:W-:Y:S01]  /*1060*/  SHF.R.U32.HI R23, RZ, 0x10, R23 ;  /* 0x00000010ff177819 */ /* 0x000fe20000011617 */
[----:B------:R-:W-:-:S04]  /*1070*/  IMAD R21, R21, -0x10001, R20 ;  /* 0xfffeffff15157824 */ /* 0x000fc800078e0214 */
[----:B------:R-:W-:Y:S01]  /*1080*/  IMAD R23, R23, -0x10001, R22 ;  /* 0xfffeffff17177824 */ /* 0x000fe200078e0216 */
[----:B------:R0:W-:Y:S04]  /*1090*/  STG.E desc[UR4][R18.64], R21 ;  /* 0x0000001512007986 */ /* 0x0001e8000c101904 */
[----:B------:R0:W-:Y:S01]  /*10a0*/  STG.E desc[UR4][R16.64], R23 ;  /* 0x0000001710007986 */ /* 0x0001e2000c101904 */
[----:B------:R-:W-:Y:S01]  /*10b0*/  ISETP.NE.AND P0, PT, R8, 0x1, PT ;  /* 0x000000010800780c */ /* 0x000fe20003f05270 */
[----:B------:R-:W-:-:S12]  /*10c0*/  IMAD.MOV.U32 R26, RZ, RZ, R4 ;  /* 0x000000ffff1a7224 */ /* 0x000fd800078e0004 */
[----:B0-----:R-:W-:Y:S05]  /*10d0*/  @!P0 BRA `(.L_x_61) ;  /* 0x0000000000f88947 */ /* 0x001fea0003800000 */
[----:B------:R-:W-:Y:S02]  /*10e0*/  SHF.R.U32.HI R17, RZ, R7, R4 ;  /* 0x00000007ff117219 */ /* 0x000fe40000011604 */
[----:B------:R-:W-:Y:S02]  /*10f0*/  LOP3.LUT R16, R4, R11, RZ, 0xc0, !PT ;  /* 0x0000000b04107212 */ /* 0x000fe400078ec0ff */
[----:B------:R-:W-:Y:S02]  /*1100*/  SHF.L.U32 R17, R17, R24, RZ ;  /* 0x0000001811117219 */ /* 0x000fe400000006ff */
[----:B------:R-:W-:-:S03]  /*1110*/  IADD3 R21, PT, PT, R10, R16, RZ ;  /* 0x000000100a157210 */ /* 0x000fc60007ffe0ff */
[----:B------:R-:W-:Y:S02]  /*1120*/  IMAD.IADD R18, R17, 0x1, R16 ;  /* 0x0000000111127824 */ /* 0x000fe400078e0210 */
[----:B------:R-:W-:-:S03]  /*1130*/  IMAD.WIDE.U32 R20, R21, 0x4, R14 ;  /* 0x0000000415147825 */ /* 0x000fc600078e000e */
[----:B------:R-:W-:-:S03]  /*1140*/  IADD3 R17, PT, PT, R9, R18, RZ ;  /* 0x0000001209117210 */ /* 0x000fc60007ffe0ff */
[----:B------:R-:W2:Y:S02]  /*1150*/  LDG.E R20, desc[UR4][R20.64] ;  /* 0x0000000414147981 */ /* 0x000ea4000c1e1900 */
[----:B------:R-:W-:-:S05]  /*1160*/  IMAD.WIDE.U32 R16, R17, 0x4, R12 ;  /* 0x0000000411107825 */ /* 0x000fca00078e000c */
        /* <DEDUP_REMOVED lines=35> */
[----:B------:R-:W-:Y:S02]  /*13a0*/  IMAD.MOV.U32 R18, RZ, RZ, 0x1 ;  /* 0x00000001ff127424 */ /* 0x000fe400078e00ff */
[----:B------:R-:W-:Y:S01]  /*13b0*/  VIADD R26, R2, 0x3 ;  /* 0x00000003021a7836 */ /* 0x000fe20000000000 */
        /* <DEDUP_REMOVED lines=15> */
[----:B------:R0:W-:Y:S02]  /*14b0*/  STG.E desc[UR4][R14.64], R19 ;  /* 0x000000130e007986 */ /* 0x0001e4000c101904 */
.L_x_61:
[----:B------:R-:W-:Y:S05]  /*14c0*/  BSYNC.RECONVERGENT B1 ;  /* 0x0000000000017941 */ /* 0x000fea0003800200 */
.L_x_60:
[----:B0--3--:R-:W0:Y:S01]  /*14d0*/  LDC.64 R14, c[0x0][0x388] ;  /* 0x0000e200ff0e7b82 */ /* 0x009e220000000a00 */
[----:B------:R-:W-:-:S04]  /*14e0*/  IADD3 R16, PT, PT, R2, -R5, RZ ;  /* 0x8000000502107210 */ /* 0x000fc80007ffe0ff */
[----:B------:R-:W-:-:S03]  /*14f0*/  ISETP.GT.U32.AND P0, PT, R16, -0x4, PT ;  /* 0xfffffffc1000780c */ /* 0x000fc60003f04070 */
[----:B------:R-:W1:Y:S10]  /*1500*/  LDC.64 R12, c[0x0][0x3a8] ;  /* 0x0000ea00ff0c7b82 */ /* 0x000e740000000a00 */
[----:B------:R-:W-:Y:S05]  /*1510*/  @P0 BRA `(.L_x_59) ;  /* 0x0000000400e80947 */ /* 0x000fea0003800000 */
.L_x_62:
[----:B------:R-:W-:Y:S02]  /*1520*/  SHF.R.U32.HI R17, RZ, R7, R26 ;  /* 0x00000007ff117219 */ /* 0x000fe4000001161a */
[----:B------:R-:W-:Y:S02]  /*1530*/  LOP3.LUT R16, R26, R11, RZ, 0xc0, !PT ;  /* 0x0000000b1a107212 */ /* 0x000fe400078ec0ff */
[----:B------:R-:W-:-:S03]  /*1540*/  SHF.L.U32 R17, R17, R24, RZ ;  /* 0x0000001811117219 */ /* 0x000fc600000006ff */
[----:B------:R-:W-:Y:S01]  /*1550*/  IMAD.IADD R19, R10, 0x1, R16 ;  /* 0x000000010a137824 */ /* 0x000fe200078e0210 */
[----:B------:R-:W-:-:S03]  /*1560*/  IADD3 R18, PT, PT, R17, R16, RZ ;  /* 0x0000001011127210 */ /* 0x000fc60007ffe0ff */
[----:B-1----:R-:W-:-:S04]  /*1570*/  IMAD.WIDE.U32 R16, R19, 0x4, R12 ;  /* 0x0000000413107825 */ /* 0x002fc800078e000c */
[----:B------:R-:W-:Y:S02]  /*1580*/  IMAD.IADD R21, R9, 0x1, R18 ;  /* 0x0000000109157824 */ /* 0x000fe400078e0212 */
[----:B------:R-:W2:Y:S02]  /*1590*/  LDG.E R16, desc[UR4][R16.64] ;  /* 0x0000000410107981 */ /* 0x000ea4000c1e1900 */
[----:B0-----:R-:W-:-:S05]  /*15a0*/  IMAD.WIDE.U32 R20, R21, 0x4, R14 ;  /* 0x0000000415147825 */ /* 0x001fca00078e000e */
[----:B------:R-:W3:Y:S01]  /*15b0*/  LDG.E R25, desc[UR4][R20.64] ;  /* 0x0000000414197981 */ /* 0x000ee2000c1e1900 */
[----:B------:R-:W-:-:S05]  /*15c0*/  IMAD.WIDE.U32 R18, R18, 0x4, R14 ;  /* 0x0000000412127825 */ /* 0x000fca00078e000e */
[----:B------:R-:W4:Y:S01]  /*15d0*/  LDG.E R22, desc[UR4][R18.64] ;  /* 0x0000000412167981 */ /* 0x000f22000c1e1900 */
[----:B--2---:R-:W-:-:S04]  /*15e0*/  ISETP.NE.AND P0, PT, R16, 0x10000, PT ;  /* 0x000100001000780c */ /* 0x004fc80003f05270 */
[----:B---3--:R-:W-:-:S13]  /*15f0*/  ISETP.EQ.AND P0, PT, R25, 0x10000, !P0 ;  /* 0x000100001900780c */ /* 0x008fda0004702270 */
[----:B------:R-:W-:-:S04]  /*1600*/  @!P0 IMAD R25, R25, R16, RZ ;  /* 0x0000001019198224 */ /* 0x000fc800078e02ff */
[----:B------:R-:W-:-:S05]  /*1610*/  @!P0 IMAD.HI.U32 R23, R25, -0xffff, RZ ;  /* 0xffff000119178827 */ /* 0x000fca00078e00ff */
[----:B------:R-:W-:Y:S01]  /*1620*/  @!P0 SHF.R.U32.HI R28, RZ, 0x10, R23 ;  /* 0x00000010ff1c8819 */ /* 0x000fe20000011617 */
[----:B------:R-:W-:-:S04]  /*1630*/  HFMA2 R23, -RZ, RZ, 0, 5.9604644775390625e-08 ;  /* 0x00000001ff177431 */ /* 0x000fc800000001ff */
[----:B------:R-:W-:-:S04]  /*1640*/  @!P0 IMAD R23, R28, -0x10001, R25 ;  /* 0xfffeffff1c178824 */ /* 0x000fc800078e0219 */
[----:B----4-:R-:W-:-:S04]  /*1650*/  IMAD.IADD R16, R22, 0x1, R23 ;  /* 0x0000000116107824 */ /* 0x010fc800078e0217 */
[----:B------:R-:W-:Y:S01]  /*1660*/  IMAD.HI.U32 R17, R16, -0xffff, RZ ;  /* 0xffff000110117827 */ /* 0x000fe200078e00ff */
[----:B------:R-:W-:Y:S02]  /*1670*/  IADD3 R22, PT, PT, R22, 0x10001, -R23 ;  /* 0x0001000116167810 */ /* 0x000fe40007ffe817 */
[----:B------:R-:W-:Y:S02]  /*1680*/  IADD3 R28, PT, PT, R26, 0x1, RZ ;  /* 0x000000011a1c7810 */ /* 0x000fe40007ffe0ff */
[----:B------:R-:W-:-:S05]  /*1690*/  SHF.R.U32.HI R17, RZ, 0x10, R17 ;  /* 0x00000010ff117819 */ /* 0x000fca0000011611 */
[----:B------:R-:W-:Y:S01]  /*16a0*/  IMAD R27, R17, -0x10001, R16 ;  /* 0xfffeffff111b7824 */ /* 0x000fe200078e0210 */
[----:B------:R-:W-:Y:S01]  /*16b0*/  SHF.R.U32.HI R17, RZ, R7, R28 ;  /* 0x00000007ff117219 */ /* 0x000fe2000001161c */
[----:B------:R-:W-:Y:S01]  /*16c0*/  IMAD.HI.U32 R16, R22, -0xffff, RZ ;  /* 0xffff000116107827 */ /* 0x000fe200078e00ff */
[----:B------:R-:W-:Y:S02]  /*16d0*/  LOP3.LUT R28, R28, R11, RZ, 0xc0, !PT ;  /* 0x0000000b1c1c7212 */ /* 0x000fe400078ec0ff */
[----:B------:R-:W-:Y:S02]  /*16e0*/  SHF.L.U32 R25, R17, R24, RZ ;  /* 0x0000001811197219 */ /* 0x000fe400000006ff */
[----:B------:R-:W-:Y:S02]  /*16f0*/  SHF.R.U32.HI R17, RZ, 0x10, R16 ;  /* 0x00000010ff117819 */ /* 0x000fe40000011610 */
[----:B------:R-:W-:Y:S01]  /*1700*/  IADD3 R16, PT, PT, R10, R28, RZ ;  /* 0x0000001c0a107210 */ /* 0x000fe20007ffe0ff */
[----:B------:R-:W-:-:S02]  /*1710*/  IMAD.IADD R25, R25, 0x1, R28 ;  /* 0x0000000119197824 */ /* 0x000fc400078e021c */
[----:B------:R-:W-:Y:S02]  /*1720*/  IMAD R29, R17, -0x10001, R22 ;  /* 0xfffeffff111d7824 */ /* 0x000fe400078e0216 */
[----:B------:R-:W-:Y:S01]  /*1730*/  IMAD.WIDE.U32 R16, R16, 0x4, R12 ;  /* 0x0000000410107825 */ /* 0x000fe200078e000c */
[----:B------:R0:W-:Y:S03]  /*1740*/  STG.E desc[UR4][R18.64], R27 ;  /* 0x0000001b12007986 */ /* 0x0001e6000c101904 */
[----:B------:R-:W-:Y:S01]  /*1750*/  IMAD.IADD R23, R9, 0x1, R25 ;  /* 0x0000000109177824 */ /* 0x000fe200078e0219 */
[----:B------:R1:W-:Y:S03]  /*1760*/  STG.E desc[UR4][R20.64], R29 ;  /* 0x0000001d14007986 */ /* 0x0003e6000c101904 */
[--C-:B------:R-:W-:Y:S01]  /*1770*/  IMAD.WIDE.U32 R22, R23, 0x4, R14.reuse ;  /* 0x0000000417167825 */ /* 0x100fe200078e000e */
[----:B------:R-:W2:Y:S04]  /*1780*/  LDG.E R16, desc[UR4][R16.64] ;  /* 0x0000000410107981 */ /* 0x000ea8000c1e1900 */
[----:B0-----:R-:W3:Y:S01]  /*1790*/  LDG.E R27, desc[UR4][R22.64] ;  /* 0x00000004161b7981 */ /* 0x001ee2000c1e1900 */
[----:B------:R-:W-:-:S05]  /*17a0*/  IMAD.WIDE.U32 R18, R25, 0x4, R14 ;  /* 0x0000000419127825 */ /* 0x000fca00078e000e */
[----:B------:R-:W4:Y:S01]  /*17b0*/  LDG.E R25, desc[UR4][R18.64] ;  /* 0x0000000412197981 */ /* 0x000f22000c1e1900 */
[----:B-1----:R-:W-:Y:S02]  /*17c0*/  MOV R20, 0x1 ;  /* 0x0000000100147802 */ /* 0x002fe40000000f00 */
[----:B--2---:R-:W-:-:S04]  /*17d0*/  ISETP.NE.AND P0, PT, R16, 0x10000, PT ;  /* 0x000100001000780c */ /* 0x004fc80003f05270 */
[----:B---3--:R-:W-:-:S13]  /*17e0*/  ISETP.EQ.AND P0, PT, R27, 0x10000, !P0 ;  /* 0x000100001b00780c */ /* 0x008fda0004702270 */
[----:B------:R-:W-:-:S04]  /*17f0*/  @!P0 IMAD R27, R27, R16, RZ ;  /* 0x000000101b1b8224 */ /* 0x000fc800078e02ff */
[----:B------:R-:W-:-:S05]  /*1800*/  @!P0 IMAD.HI.U32 R28, R27, -0xffff, RZ ;  /* 0xffff00011b1c8827 */ /* 0x000fca00078e00ff */
[----:B------:R-:W-:-:S05]  /*1810*/  @!P0 SHF.R.U32.HI R28, RZ, 0x10, R28 ;  /* 0x00000010ff1c8819 */ /* 0x000fca000001161c */
        /* <DEDUP_REMOVED lines=11> */
[----:B------:R-:W-:-:S03]  /*18d0*/  SHF.R.U32.HI R16, RZ, 0x10, R16 ;  /* 0x00000010ff107819 */ /* 0x000fc60000011610 */
[----:B------:R-:W-:Y:S01]  /*18e0*/  IMAD.IADD R20, R17, 0x1, R27 ;  /* 0x0000000111147824 */ /* 0x000fe200078e021b */
[----:B------:R-:W-:Y:S01]  /*18f0*/  IADD3 R17, PT, PT, R10, R27, RZ ;  /* 0x0000001b0a117210 */ /* 0x000fe20007ffe0ff */
[----:B------:R-:W-:Y:S02]  /*1900*/  IMAD R27, R16, -0x10001, R25 ;  /* 0xfffeffff101b7824 */ /* 0x000fe400078e0219 */
[----:B------:R-:W-:Y:S02]  /*1910*/  IMAD.IADD R25, R9, 0x1, R20 ;  /* 0x0000000109197824 */ /* 0x000fe400078e0214 */
[----:B------:R-:W-:Y:S01]  /*1920*/  IMAD.WIDE.U32 R16, R17, 0x4, R12 ;  /* 0x0000000411107825 */ /* 0x000fe200078e000c */
[----:B------:R0:W-:Y:S04]  /*1930*/  STG.E desc[UR4][R18.64], R21 ;  /* 0x0000001512007986 */ /* 0x0001e8000c101904 */
[----:B------:R1:W-:Y:S04]  /*1940*/  STG.E desc[UR4][R22.64], R27 ;  /* 0x0000001b16007986 */ /* 0x0003e8000c101904 */
[----:B------:R-:W2:Y:S01]  /*1950*/  LDG.E R17, desc[UR4][R16.64] ;  /* 0x0000000410117981 */ /* 0x000ea2000c1e1900 */
[----:B0-----:R-:W-:-:S05]  /*1960*/  IMAD.WIDE.U32 R18, R25, 0x4, R14 ;  /* 0x0000000419127825 */ /* 0x001fca00078e000e */
[----:B------:R-:W3:Y:S01]  /*1970*/  LDG.E R28, desc[UR4][R18.64] ;  /* 0x00000004121c7981 */ /* 0x000ee2000c1e1900 */
[----:B------:R-:W-:-:S05]  /*1980*/  IMAD.WIDE.U32 R20, R20, 0x4, R14 ;  /* 0x0000000414147825 */ /* 0x000fca00078e000e */
[----:B------:R-:W4:Y:S01]  /*1990*/  LDG.E R25, desc[UR4][R20.64] ;  /* 0x0000000414197981 */ /* 0x000f22000c1e1900 */
[----:B-1----:R-:W-:Y:S01]  /*19a0*/  HFMA2 R22, -RZ, RZ, 0, 5.9604644775390625e-08 ;  /* 0x00000001ff167431 */ /* 0x002fe200000001ff */
        /* <DEDUP_REMOVED lines=29> */
[----:B-1----:R-:W-:Y:S02]  /*1b80*/  MOV R18, 0x1 ;  /* 0x0000000100127802 */ /* 0x002fe40000000f00 */
[----:B------:R-:W-:Y:S02]  /*1b90*/  IADD3 R26, PT, PT, R26, 0x4, RZ ;  /* 0x000000041a1a7810 */ /* 0x000fe40007ffe0ff */
[----:B--2---:R-:W-:-:S04]  /*1ba0*/  ISETP.NE.AND P0, PT, R16, 0x10000, PT ;  /* 0x000100001000780c */ /* 0x004fc80003f05270 */
[----:B---3--:R-:W-:-:S13]  /*1bb0*/  ISETP.EQ.AND P0, PT, R27, 0x10000, !P0 ;  /* 0x000100001b00780c */ /* 0x008fda0004702270 */
[----:B------:R-:W-:-:S04]  /*1bc0*/  @!P0 IMAD R27, R27, R16, RZ ;  /* 0x000000101b1b8224 */ /* 0x000fc800078e02ff */
[----:B------:R-:W-:-:S05]  /*1bd0*/  @!P0 IMAD.HI.U32 R28, R27, -0xffff, RZ ;  /* 0xffff00011b1c8827 */ /* 0x000fca00078e00ff */
[----:B------:R-:W-:-:S05]  /*1be0*/  @!P0 SHF.R.U32.HI R28, RZ, 0x10, R28 ;  /* 0x00000010ff1c8819 */ /* 0x000fca000001161c */
[----:B------:R-:W-:-:S04]  /*1bf0*/  @!P0 IMAD R18, R28, -0x10001, R27 ;  /* 0xfffeffff1c128824 */ /* 0x000fc800078e021b */
[C-C-:B----4-:R-:W-:Y:S01]  /*1c00*/  IMAD.IADD R16, R29.reuse, 0x1, R18.reuse ;  /* 0x000000011d107824 */ /* 0x150fe200078e0212 */
        /* <DEDUP_REMOVED lines=9> */
[----:B------:R-:W-:-:S13]  /*1ca0*/  ISETP.NE.AND P0, PT, R26, R5, PT ;  /* 0x000000051a00720c */ /* 0x000fda0003f05270 */
[----:B0-----:R-:W-:Y:S05]  /*1cb0*/  @P0 BRA `(.L_x_62) ;  /* 0xfffffff800180947 */ /* 0x001fea000383ffff */
.L_x_59:
[----:B------:R-:W-:Y:S05]  /*1cc0*/  BSYNC.RECONVERGENT B0 ;  /* 0x0000000000007941 */ /* 0x000fea0003800200 */
.L_x_58:
[----:B------:R-:W5:Y:S01]  /*1cd0*/  LDCU UR6, c[0x0][0x394] ;  /* 0x00007280ff0677ac */ /* 0x000f620008000800 */
[----:B------:R-:W-:Y:S01]  /*1ce0*/  VIADD R7, R7, 0x1 ;  /* 0x0000000107077836 */ /* 0x000fe20000000000 */
[----:B------:R-:W-:Y:S04]  /*1cf0*/  BAR.SYNC.DEFER_BLOCKING 0x0 ;  /* 0x0000000000007b1d */ /* 0x000fe80000010000 */
[----:B-----5:R-:W-:-:S13]  /*1d00*/  ISETP.NE.AND P0, PT, R7, UR6, PT ;  /* 0x0000000607007c0c */ /* 0x020fda000bf05270 */
[----:B------:R-:W-:Y:S05]  /*1d10*/  @P0 BRA `(.L_x_63) ;  /* 0xfffffff000340947 */ /* 0x000fea000383ffff */
.L_x_57:
[----:B------:R-:W5:Y:S01]  /*1d20*/  LDC R4, c[0x0][0x398] ;  /* 0x0000e600ff047b82 */ /* 0x000f620000000800 */
[----:B------:R-:W-:Y:S02]  /*1d30*/  ISETP.GE.U32.AND P0, PT, R2, R5, PT ;  /* 0x000000050200720c */ /* 0x000fe40003f06070 */
[----:B-----5:R-:W-:-:S04]  /*1d40*/  LOP3.LUT R4, R4, 0x1, RZ, 0xc0, !PT ;  /* 0x0000000104047812 */ /* 0x020fc800078ec0ff */
[----:B------:R-:W-:-:S13]  /*1d50*/  ISETP.NE.U32.OR P0, PT, R4, 0x1, P0 ;  /* 0x000000010400780c */ /* 0x000fda0000705470 */
[----:B------:R-:W-:Y:S05]  /*1d60*/  @P0 EXIT ;  /* 0x000000000000094d */ /* 0x000fea0003800000 */
[----:B0-----:R-:W0:Y:S01]  /*1d70*/  LDC.64 R6, c[0x0][0x3b0] ;  /* 0x0000ec00ff067b82 */ /* 0x001e220000000a00 */
[C---:B------:R-:W-:Y:S01]  /*1d80*/  IADD3 R4, PT, PT, -R2.reuse, R5, RZ ;  /* 0x0000000502047210 */ /* 0x040fe20007ffe1ff */
[----:B-1----:R-:W-:Y:S01]  /*1d90*/  IMAD.IADD R8, R2, 0x1, -R5 ;  /* 0x0000000102087824 */ /* 0x002fe200078e0a05 */
[----:B------:R-:W-:Y:S02]  /*1da0*/  BSSY.RECONVERGENT B0, `(.L_x_64) ;  /* 0x0000027000007945 */ /* 0x000fe40003800200 */
[----:B---3--:R-:W-:Y:S02]  /*1db0*/  LOP3.LUT P0, R13, R4, 0x3, RZ, 0xc0, !PT ;  /* 0x00000003040d7812 */ /* 0x008fe4000780c0ff */
[----:B------:R-:W-:Y:S01]  /*1dc0*/  ISETP.GT.U32.AND P1, PT, R8, -0x4, PT ;  /* 0xfffffffc0800780c */ /* 0x000fe20003f24070 */
[----:B0-----:R-:W-:Y:S01]  /*1dd0*/  IMAD.WIDE.U32 R6, R0, 0x4, R6 ;  /* 0x0000000400067825 */ /* 0x001fe200078e0006 */
[----:B------:R-:W-:-:S09]  /*1de0*/  MOV R0, R2 ;  /* 0x0000000200007202 */ /* 0x000fd20000000f00 */
[----:B------:R-:W-:Y:S05]  /*1df0*/  @!P0 BRA `(.L_x_65) ;  /* 0x0000000000848947 */ /* 0x000fea0003800000 */
[----:B--2-4-:R-:W0:Y:S01]  /*1e00*/  LDC.64 R10, c[0x0][0x388] ;  /* 0x0000e200ff0a7b82 */ /* 0x014e220000000a00 */
[C---:B------:R-:W-:Y:S01]  /*1e10*/  IMAD.IADD R0, R2.reuse, 0x1, R13 ;  /* 0x0000000102007824 */ /* 0x040fe200078e020d */
[----:B------:R-:W-:Y:S01]  /*1e20*/  IADD3 R4, PT, PT, -R13, RZ, RZ ;  /* 0x000000ff0d047210 */ /* 0x000fe20007ffe1ff */
[----:B------:R-:W-:-:S05]  /*1e30*/  IMAD.IADD R15, R2, 0x1, R3 ;  /* 0x00000001020f7824 */ /* 0x000fca00078e0203 */
[----:B------:R-:W1:Y:S01]  /*1e40*/  LDC.64 R8, c[0x0][0x388] ;  /* 0x0000e200ff087b82 */ /* 0x000e620000000a00 */
[----:B0-----:R-:W-:-:S07]  /*1e50*/  IMAD.WIDE.U32 R10, R2, 0x4, R10 ;  /* 0x00000004020a7825 */ /* 0x001fce00078e000a */
.L_x_66:
[----:B------:R-:W2:Y:S04]  /*1e60*/  LDG.E R2, desc[UR4][R6.64] ;  /* 0x0000000406027981 */ /* 0x000ea8000c1e1900 */
[----:B0-----:R-:W3:Y:S01]  /*1e70*/  LDG.E R13, desc[UR4][R10.64] ;  /* 0x000000040a0d7981 */ /* 0x001ee2000c1e1900 */
[----:B------:R-:W-:Y:S01]  /*1e80*/  HFMA2 R17, -RZ, RZ, 0, 5.9604644775390625e-08 ;  /* 0x00000001ff117431 */ /* 0x000fe200000001ff */
[----:B--2---:R-:W-:-:S04]  /*1e90*/  ISETP.NE.AND P0, PT, R2, 0x10000, PT ;  /* 0x000100000200780c */ /* 0x004fc80003f05270 */
[----:B---3--:R-:W-:-:S13]  /*1ea0*/  ISETP.EQ.AND P0, PT, R13, 0x10000, !P0 ;  /* 0x000100000d00780c */ /* 0x008fda0004702270 */
[----:B------:R-:W-:-:S04]  /*1eb0*/  @!P0 IMAD R2, R13, R2, RZ ;  /* 0x000000020d028224 */ /* 0x000fc800078e02ff */
[----:B------:R-:W-:-:S05]  /*1ec0*/  @!P0 IMAD.HI.U32 R12, R2, -0xffff, RZ ;  /* 0xffff0001020c8827 */ /* 0x000fca00078e00ff */
[----:B------:R-:W-:-:S05]  /*1ed0*/  @!P0 SHF.R.U32.HI R13, RZ, 0x10, R12 ;  /* 0x00000010ff0d8819 */ /* 0x000fca000001160c */
[----:B------:R-:W-:Y:S02]  /*1ee0*/  @!P0 IMAD R17, R13, -0x10001, R2 ;  /* 0xfffeffff0d118824 */ /* 0x000fe400078e0202 */
[----:B-1----:R-:W-:-:S03]  /*1ef0*/  IMAD.WIDE.U32 R12, R15, 0x4, R8 ;  /* 0x000000040f0c7825 */ /* 0x002fc600078e0008 */
[----:B------:R0:W-:Y:S04]  /*1f00*/  STG.E desc[UR4][R10.64], R17 ;  /* 0x000000110a007986 */ /* 0x0001e8000c101904 */
[----:B------:R-:W2:Y:S04]  /*1f10*/  LDG.E R2, desc[UR4][R6.64] ;  /* 0x0000000406027981 */ /* 0x000ea8000c1e1900 */
[----:B------:R-:W3:Y:S01]  /*1f20*/  LDG.E R19, desc[UR4][R12.64] ;  /* 0x000000040c137981 */ /* 0x000ee2000c1e1900 */
[----:B------:R-:W-:Y:S02]  /*1f30*/  IADD3 R4, PT, PT, R4, 0x1, RZ ;  /* 0x0000000104047810 */ /* 0x000fe40007ffe0ff */
[----:B------:R-:W-:-:S02]  /*1f40*/  IADD3 R15, PT, PT, R15, 0x1, RZ ;  /* 0x000000010f0f7810 */ /* 0x000fc40007ffe0ff */
[----:B------:R-:W-:Y:S02]  /*1f50*/  ISETP.NE.AND P2, PT, R4, RZ, PT ;  /* 0x000000ff0400720c */ /* 0x000fe40003f45270 */
[----:B--2---:R-:W-:-:S04]  /*1f60*/  ISETP.NE.AND P0, PT, R2, 0x10000, PT ;  /* 0x000100000200780c */ /* 0x004fc80003f05270 */
[----:B---3--:R-:W-:-:S13]  /*1f70*/  ISETP.EQ.AND P0, PT, R19, 0x10000, !P0 ;  /* 0x000100001300780c */ /* 0x008fda0004702270 */
[----:B------:R-:W-:Y:S02]  /*1f80*/  @!P0 IMAD R2, R19, R2, RZ ;  /* 0x0000000213028224 */ /* 0x000fe400078e02ff */
[----:B------:R-:W-:Y:S02]  /*1f90*/  IMAD.MOV.U32 R19, RZ, RZ, 0x1 ;  /* 0x00000001ff137424 */ /* 0x000fe400078e00ff */
[----:B------:R-:W-:-:S05]  /*1fa0*/  @!P0 IMAD.HI.U32 R14, R2, -0xffff, RZ ;  /* 0xffff0001020e8827 */ /* 0x000fca00078e00ff */
[----:B------:R-:W-:-:S05]  /*1fb0*/  @!P0 SHF.R.U32.HI R21, RZ, 0x10, R14 ;  /* 0x00000010ff158819 */ /* 0x000fca000001160e */
[----:B------:R-:W-:Y:S01]  /*1fc0*/  @!P0 IMAD R19, R21, -0x10001, R2 ;  /* 0xfffeffff15138824 */ /* 0x000fe200078e0202 */
[----:B0-----:R-:W-:-:S04]  /*1fd0*/  IADD3 R10, P0, PT, R10, 0x4, RZ ;  /* 0x000000040a0a7810 */ /* 0x001fc80007f1e0ff */
[----:B------:R0:W-:Y:S01]  /*1fe0*/  STG.E desc[UR4][R12.64], R19 ;  /* 0x000000130c007986 */ /* 0x0001e2000c101904 */
[----:B------:R-:W-:Y:S01]  /*1ff0*/  IMAD.X R11, RZ, RZ, R11, P0 ;  /* 0x000000ffff0b7224 */ /* 0x000fe200000e060b */
[----:B------:R-:W-:Y:S07]  /*2000*/  @P2 BRA `(.L_x_66) ;  /* 0xfffffffc00942947 */ /* 0x000fee000383ffff */
.L_x_65:
[----:B------:R-:W-:Y:S05]  /*2010*/  BSYNC.RECONVERGENT B0 ;  /* 0x0000000000007941 */ /* 0x000fea0003800200 */
.L_x_64:
[----:B------:R-:W-:Y:S05]  /*2020*/  @P1 EXIT ;  /* 0x000000000000194d */ /* 0x000fea0003800000 */
[----:B------:R-:W1:Y:S01]  /*2030*/  LDC.64 R8, c[0x0][0x388] ;  /* 0x0000e200ff087b82 */ /* 0x000e620000000a00 */
[C---:B------:R-:W-:Y:S01]  /*2040*/  IMAD.IADD R5, R0.reuse, 0x1, -R5 ;  /* 0x0000000100057824 */ /* 0x040fe200078e0a05 */
[C---:B--2-4-:R-:W-:Y:S02]  /*2050*/  IADD3 R11, PT, PT, R0.reuse, 0x3, R3 ;  /* 0x00000003000b7810 */ /* 0x054fe40007ffe003 */
[----:B------:R-:W-:-:S07]  /*2060*/  IADD3 R0, PT, PT, R0, 0x1, RZ ;  /* 0x0000000100007810 */ /* 0x000fce0007ffe0ff */
.L_x_67:
[----:B------:R-:W-:Y:S01]  /*2070*/  VIADD R3, R0, 0xffffffff ;  /* 0xffffffff00037836 */ /* 0x000fe20000000000 */
[----:B------:R-:W2:Y:S03]  /*2080*/  LDG.E R4, desc[UR4][R6.64] ;  /* 0x0000000406047981 */ /* 0x000ea6000c1e1900 */
[----:B-1----:R-:W-:-:S05]  /*2090*/  IMAD.WIDE.U32 R2, R3, 0x4, R8 ;  /* 0x0000000403027825 */ /* 0x002fca00078e0008 */
[----:B0-----:R-:W3:Y:S01]  /*20a0*/  LDG.E R13, desc[UR4][R2.64] ;  /* 0x00000004020d7981 */ /* 0x001ee2000c1e1900 */
[----:B------:R-:W-:Y:S02]  /*20b0*/  MOV R15, 0x1 ;  /* 0x00000001000f7802 */ /* 0x000fe40000000f00 */
[----:B------:R-:W-:Y:S02]  /*20c0*/  IADD3 R17, PT, PT, R11, -0x3, RZ ;  /* 0xfffffffd0b117810 */ /* 0x000fe40007ffe0ff */
[----:B--2---:R-:W-:-:S04]  /*20d0*/  ISETP.NE.AND P0, PT, R4, 0x10000, PT ;  /* 0x000100000400780c */ /* 0x004fc80003f05270 */
[----:B---3--:R-:W-:-:S13]  /*20e0*/  ISETP.EQ.AND P0, PT, R13, 0x10000, !P0 ;  /* 0x000100000d00780c */ /* 0x008fda0004702270 */
[----:B------:R-:W-:-:S04]  /*20f0*/  @!P0 IMAD R4, R13, R4, RZ ;  /* 0x000000040d048224 */ /* 0x000fc800078e02ff */
[----:B------:R-:W-:-:S05]  /*2100*/  @!P0 IMAD.HI.U32 R10, R4, -0xffff, RZ ;  /* 0xffff0001040a8827 */ /* 0x000fca00078e00ff */
[----:B------:R-:W-:-:S05]  /*2110*/  @!P0 SHF.R.U32.HI R13, RZ, 0x10, R10 ;  /* 0x00000010ff0d8819 */ /* 0x000fca000001160a */
[----:B------:R-:W-:Y:S02]  /*2120*/  @!P0 IMAD R15, R13, -0x10001, R4 ;  /* 0xfffeffff0d0f8824 */ /* 0x000fe400078e0204 */
[----:B------:R-:W-:-:S03]  /*2130*/  IMAD.WIDE.U32 R12, R17, 0x4, R8 ;  /* 0x00000004110c7825 */ /* 0x000fc600078e0008 */
[----:B------:R0:W-:Y:S04]  /*2140*/  STG.E desc[UR4][R2.64], R15 ;  /* 0x0000000f02007986 */ /* 0x0001e8000c101904 */
[----:B------:R-:W2:Y:S04]  /*2150*/  LDG.E R4, desc[UR4][R6.64] ;  /* 0x0000000406047981 */ /* 0x000ea8000c1e1900 */
[----:B------:R-:W3:Y:S01]  /*2160*/  LDG.E R17, desc[UR4][R12.64] ;  /* 0x000000040c117981 */ /* 0x000ee2000c1e1900 */
[----:B--2---:R-:W-:-:S04]  /*2170*/  ISETP.NE.AND P0, PT, R4, 0x10000, PT ;  /* 0x000100000400780c */ /* 0x004fc80003f05270 */
[----:B---3--:R-:W-:-:S13]  /*2180*/  ISETP.EQ.AND P0, PT, R17, 0x10000, !P0 ;  /* 0x000100001100780c */ /* 0x008fda0004702270 */
[----:B------:R-:W-:-:S04]  /*2190*/  @!P0 IMAD R4, R17, R4, RZ ;  /* 0x0000000411048224 */ /* 0x000fc800078e02ff */
[----:B------:R-:W-:-:S05]  /*21a0*/  @!P0 IMAD.HI.U32 R10, R4, -0xffff, RZ ;  /* 0xffff0001040a8827 */ /* 0x000fca00078e00ff */
[----:B------:R-:W-:Y:S01]  /*21b0*/  @!P0 SHF.R.U32.HI R19, RZ, 0x10, R10 ;  /* 0x00000010ff138819 */ /* 0x000fe2000001160a */
[----:B------:R-:W-:-:S04]  /*21c0*/  IMAD.MOV.U32 R17, RZ, RZ, 0x1 ;  /* 0x00000001ff117424 */ /* 0x000fc800078e00ff */
[----:B------:R-:W-:-:S05]  /*21d0*/  @!P0 IMAD R17, R19, -0x10001, R4 ;  /* 0xfffeffff13118824 */ /* 0x000fca00078e0204 */
[----:B------:R1:W-:Y:S04]  /*21e0*/  STG.E desc[UR4][R12.64], R17 ;  /* 0x000000110c007986 */ /* 0x0003e8000c101904 */
[----:B------:R-:W2:Y:S04]  /*21f0*/  LDG.E R4, desc[UR4][R6.64] ;  /* 0x0000000406047981 */ /* 0x000ea8000c1e1900 */
[----:B0-----:R-:W3:Y:S01]  /*2200*/  LDG.E R15, desc[UR4][R2.64+0x4] ;  /* 0x00000404020f7981 */ /* 0x001ee2000c1e1900 */
[----:B------:R-:W-:-:S05]  /*2210*/  IADD3 R21, PT, PT, R11, -0x2, RZ ;  /* 0xfffffffe0b157810 */ /* 0x000fca0007ffe0ff */
[----:B-1----:R-:W-:Y:S01]  /*2220*/  IMAD.WIDE.U32 R12, R21, 0x4, R8 ;  /* 0x00000004150c7825 */ /* 0x002fe200078e0008 */
[----:B--2---:R-:W-:-:S04]  /*2230*/  ISETP.NE.AND P0, PT, R4, 0x10000, PT ;  /* 0x000100000400780c */ /* 0x004fc80003f05270 */
[----:B---3--:R-:W-:-:S13]  /*2240*/  ISETP.EQ.AND P0, PT, R15, 0x10000, !P0 ;  /* 0x000100000f00780c */ /* 0x008fda0004702270 */
[----:B------:R-:W-:-:S04]  /*2250*/  @!P0 IMAD R4, R15, R4, RZ ;  /* 0x000000040f048224 */ /* 0x000fc800078e02ff */
[----:B------:R-:W-:-:S04]  /*2260*/  @!P0 IMAD.HI.U32 R10, R4, -0xffff, RZ ;  /* 0xffff0001040a8827 */ /* 0x000fc800078e00ff */
[----:B------:R-:W-:Y:S01]  /*2270*/  HFMA2 R15, -RZ, RZ, 0, 5.9604644775390625e-08 ;  /* 0x00000001ff0f7431 */ /* 0x000fe200000001ff */
[----:B------:R-:W-:-:S05]  /*2280*/  @!P0 SHF.R.U32.HI R19, RZ, 0x10, R10 ;  /* 0x00000010ff138819 */ /* 0x000fca000001160a */
[----:B------:R-:W-:-:S05]  /*2290*/  @!P0 IMAD R15, R19, -0x10001, R4 ;  /* 0xfffeffff130f8824 */ /* 0x000fca00078e0204 */
        /* <DEDUP_REMOVED lines=18> */
[----:B------:R-:W-:Y:S01]  /*23c0*/  @!P0 IMAD.HI.U32 R10, R4, -0xffff, RZ ;  /* 0xffff0001040a8827 */ /* 0x000fe200078e00ff */
[----:B------:R-:W-:-:S04]  /*23d0*/  MOV R15, 0x1 ;  /* 0x00000001000f7802 */ /* 0x000fc80000000f00 */
        /* <DEDUP_REMOVED lines=24> */
[----:B------:R-:W3:Y:S04]  /*2560*/  LDG.E R4, desc[UR4][R6.64] ;  /* 0x0000000406047981 */ /* 0x000ee8000c1e1900 */
[----:B-1----:R-:W4:Y:S01]  /*2570*/  LDG.E R13, desc[UR4][R14.64] ;  /* 0x000000040e0d7981 */ /* 0x002f22000c1e1900 */
[----:B------:R-:W-:Y:S01]  /*2580*/  VIADD R5, R5, 0x4 ;  /* 0x0000000405057836 */ /* 0x000fe20000000000 */
[----:B------:R-:W-:-:S02]  /*2590*/  IADD3 R11, PT, PT, R11, 0x4, RZ ;  /* 0x000000040b0b7810 */ /* 0x000fc40007ffe0ff */
[----:B------:R-:W-:Y:S02]  /*25a0*/  IADD3 R0, PT, PT, R0, 0x4, RZ ;  /* 0x0000000400007810 */ /* 0x000fe40007ffe0ff */
[----:B---3--:R-:W-:-:S04]  /*25b0*/  ISETP.NE.AND P0, PT, R4, 0x10000, PT ;  /* 0x000100000400780c */ /* 0x008fc80003f05270 */
[----:B----4-:R-:W-:-:S13]  /*25c0*/  ISETP.EQ.AND P0, PT, R13, 0x10000, !P0 ;  /* 0x000100000d00780c */ /* 0x010fda0004702270 */
[----:B------:R-:W-:-:S04]  /*25d0*/  @!P0 IMAD R4, R13, R4, RZ ;  /* 0x000000040d048224 */ /* 0x000fc800078e02ff */
[----:B------:R-:W-:Y:S01]  /*25e0*/  @!P0 IMAD.HI.U32 R10, R4, -0xffff, RZ ;  /* 0xffff0001040a8827 */ /* 0x000fe200078e00ff */
[----:B------:R-:W-:-:S04]  /*25f0*/  MOV R13, 0x1 ;  /* 0x00000001000d7802 */ /* 0x000fc80000000f00 */
[----:B------:R-:W-:-:S05]  /*2600*/  @!P0 SHF.R.U32.HI R17, RZ, 0x10, R10 ;  /* 0x00000010ff118819 */ /* 0x000fca000001160a */
[----:B------:R-:W-:-:S05]  /*2610*/  @!P0 IMAD R13, R17, -0x10001, R4 ;  /* 0xfffeffff110d8824 */ /* 0x000fca00078e0204 */
[----:B------:R2:W-:Y:S01]  /*2620*/  STG.E desc[UR4][R14.64], R13 ;  /* 0x0000000d0e007986 */ /* 0x0005e2000c101904 */
[----:B------:R-:W-:-:S13]  /*2630*/  ISETP.NE.AND P0, PT, R5, RZ, PT ;  /* 0x000000ff0500720c */ /* 0x000fda0003f05270 */
[----:B--2---:R-:W-:Y:S05]  /*2640*/  @P0 BRA `(.L_x_67) ;  /* 0xfffffff800880947 */ /* 0x004fea000383ffff */
[----:B------:R-:W-:Y:S05]  /*2650*/  EXIT ;  /* 0x000000000000794d */ /* 0x000fea0003800000 */
.L_x_68:
        /* <DEDUP_REMOVED lines=10> */
.L_x_76:


//--------------------- .nv.shared.reserved.0     --------------------------
	.section	.nv.shared.reserved.0,"aw",@nobits
	.weak		__nv_reservedSMEM_offset_0_alias
	.size		__nv_reservedSMEM_offset_0_alias, 0, 64
	.other		__nv_reservedSMEM_offset_0_alias,@"STO_CUDA_RESERVED_SHARED STV_DEFAULT"
__nv_reservedSMEM_offset_0_alias:
	.zero		0
	.zero		64


//--------------------- .nv.constant0._Z10g_build_n3PjS_j --------------------------
	.section	.nv.constant0._Z10g_build_n3PjS_j,"a",@progbits
	.sectionflags	@""
	.align	4
.nv.constant0._Z10g_build_n3PjS_j:
	.zero		916


//--------------------- .nv.constant0._Z10g_build_n2PjS_S_j --------------------------
	.section	.nv.constant0._Z10g_build_n2PjS_S_j,"a",@progbits
	.sectionflags	@""
	.align	4
.nv.constant0._Z10g_build_n2PjS_S_j:
	.zero		924


//--------------------- .nv.constant0._Z10g_build_n1PjS_S_S_S_j --------------------------
	.section	.nv.constant0._Z10g_build_n1PjS_S_S_S_j,"a",@progbits
	.sectionflags	@""
	.align	4
.nv.constant0._Z10g_build_n1PjS_S_S_S_j:
	.zero		940


//--------------------- .nv.constant0._Z12g_poly_derivPjS_j --------------------------
	.section	.nv.constant0._Z12g_poly_derivPjS_j,"a",@progbits
	.sectionflags	@""
	.align	4
.nv.constant0._Z12g_poly_derivPjS_j:
	.zero		916


//--------------------- .nv.constant0._Z5g_cpyPjS_jj --------------------------
	.section	.nv.constant0._Z5g_cpyPjS_jj,"a",@progbits
	.sectionflags	@""
	.align	4
.nv.constant0._Z5g_cpyPjS_jj:
	.zero		920


//--------------------- .nv.constant0._Z6g_fillPjjjj --------------------------
	.section	.nv.constant0._Z6g_fillPjjjj,"a",@progbits
	.sectionflags	@""
	.align	4
.nv.constant0._Z6g_fillPjjjj:
	.zero		916


//--------------------- .nv.constant0._Z14g_vector_mul_iPjS_S_jj --------------------------
	.section	.nv.constant0._Z14g_vector_mul_iPjS_S_jj,"a",@progbits
	.sectionflags	@""
	.align	4
.nv.constant0._Z14g_vector_mul_iPjS_S_jj:
	.zero		928


//--------------------- .nv.constant0._Z3fntPjS_jjjS_S_S_j --------------------------
	.section	.nv.constant0._Z3fntPjS_jjjS_S_S_j,"a",@progbits
	.sectionflags	@""
	.align	4
.nv.constant0._Z3fntPjS_jjjS_S_S_j:
	.zero		956


//--------------------- SYMBOLS --------------------------

	.type		.nv.reservedSmem.offset0,@object
	.size		.nv.reservedSmem.offset0,0x4
